//
// Generated by NVIDIA NVVM Compiler
//
// Compiler Build ID: CL-36424714
// Cuda compilation tools, release 13.0, V13.0.88
// Based on NVVM 20.0.0
//

.version 9.0
.target sm_100
.address_size 64

	// .globl	compute_spike_times_kernel

.visible .entry compute_spike_times_kernel(
	.param .u64 .ptr .align 1 compute_spike_times_kernel_param_0,
	.param .u64 .ptr .align 1 compute_spike_times_kernel_param_1,
	.param .u64 .ptr .align 1 compute_spike_times_kernel_param_2,
	.param .u64 .ptr .align 1 compute_spike_times_kernel_param_3,
	.param .u64 .ptr .align 1 compute_spike_times_kernel_param_4,
	.param .u64 .ptr .align 1 compute_spike_times_kernel_param_5,
	.param .u64 .ptr .align 1 compute_spike_times_kernel_param_6,
	.param .u8 compute_spike_times_kernel_param_7,
	.param .f32 compute_spike_times_kernel_param_8,
	.param .f32 compute_spike_times_kernel_param_9,
	.param .f32 compute_spike_times_kernel_param_10,
	.param .u32 compute_spike_times_kernel_param_11,
	.param .u32 compute_spike_times_kernel_param_12,
	.param .u32 compute_spike_times_kernel_param_13,
	.param .u64 .ptr .align 1 compute_spike_times_kernel_param_14,
	.param .u64 .ptr .align 1 compute_spike_times_kernel_param_15,
	.param .u64 .ptr .align 1 compute_spike_times_kernel_param_16,
	.param .u64 .ptr .align 1 compute_spike_times_kernel_param_17,
	.param .u64 .ptr .align 1 compute_spike_times_kernel_param_18,
	.param .u64 .ptr .align 1 compute_spike_times_kernel_param_19,
	.param .u64 .ptr .align 1 compute_spike_times_kernel_param_20
)
{
	.reg .pred 	%p<36>;
	.reg .b32 	%r<64>;
	.reg .b32 	%f<118>;
	.reg .b64 	%rd<116>;
	.reg .b64 	%fd<13>;

	ld.param.u64 	%rd36, [compute_spike_times_kernel_param_0];
	ld.param.u64 	%rd37, [compute_spike_times_kernel_param_1];
	ld.param.u64 	%rd32, [compute_spike_times_kernel_param_3];
	ld.param.u64 	%rd33, [compute_spike_times_kernel_param_4];
	ld.param.u64 	%rd38, [compute_spike_times_kernel_param_5];
	ld.param.u64 	%rd39, [compute_spike_times_kernel_param_6];
	ld.param.u32 	%r17, [compute_spike_times_kernel_param_11];
	ld.param.u32 	%r18, [compute_spike_times_kernel_param_12];
	ld.param.u32 	%r19, [compute_spike_times_kernel_param_13];
	ld.param.u64 	%rd40, [compute_spike_times_kernel_param_14];
	ld.param.u64 	%rd34, [compute_spike_times_kernel_param_15];
	ld.param.u64 	%rd41, [compute_spike_times_kernel_param_16];
	ld.param.u64 	%rd35, [compute_spike_times_kernel_param_18];
	ld.param.u64 	%rd42, [compute_spike_times_kernel_param_20];
	cvta.to.global.u64 	%rd1, %rd42;
	cvta.to.global.u64 	%rd2, %rd41;
	cvta.to.global.u64 	%rd43, %rd39;
	cvta.to.global.u64 	%rd3, %rd34;
	cvta.to.global.u64 	%rd44, %rd40;
	cvta.to.global.u64 	%rd4, %rd35;
	cvta.to.global.u64 	%rd5, %rd33;
	cvta.to.global.u64 	%rd6, %rd32;
	cvta.to.global.u64 	%rd7, %rd38;
	cvta.to.global.u64 	%rd8, %rd36;
	cvta.to.global.u64 	%rd9, %rd37;
	mov.u32 	%r20, %ntid.x;
	mov.u32 	%r21, %ctaid.x;
	mov.u32 	%r22, %tid.x;
	mul.lo.s32 	%r23, %r17, %r21;
	cvt.s64.s32 	%rd10, %r23;
	mul.lo.s32 	%r24, %r19, %r22;
	cvt.s64.s32 	%rd11, %r24;
	mad.lo.s32 	%r25, %r21, %r20, %r22;
	mul.lo.s32 	%r26, %r18, %r25;
	mul.wide.u32 	%rd45, %r25, 4;
	add.s64 	%rd12, %rd44, %rd45;
	add.s64 	%rd13, %rd43, %rd45;
	cvt.s64.s32 	%rd14, %r26;
	mul.lo.s32 	%r27, %r19, %r25;
	cvt.s64.s32 	%rd15, %r27;
	setp.lt.s32 	%p1, %r17, 1;
	@%p1 bra 	$L__BB0_56;
	ld.param.f32 	%f107, [compute_spike_times_kernel_param_9];
	ld.param.f32 	%f106, [compute_spike_times_kernel_param_8];
	shl.b64 	%rd46, %rd15, 2;
	add.s64 	%rd16, %rd4, %rd46;
	mul.f32 	%f1, %f106, %f107;
	setp.gt.s32 	%p2, %r19, 0;
	@%p2 bra 	$L__BB0_9;
	mov.f32 	%f114, 0f00000000;
	mov.b32 	%r63, 0;
	mov.f32 	%f115, %f114;
$L__BB0_3:
	cvt.u64.u32 	%rd47, %r63;
	add.s64 	%rd30, %rd47, %rd10;
	shl.b64 	%rd48, %rd30, 2;
	add.s64 	%rd31, %rd9, %rd48;
	ld.global.f32 	%f35, [%rd31];
	setp.eq.f32 	%p3, %f35, 0f7F800000;
	@%p3 bra 	$L__BB0_56;
	ld.param.f32 	%f108, [compute_spike_times_kernel_param_9];
	add.s64 	%rd50, %rd8, %rd48;
	ld.global.u32 	%r29, [%rd50];
	cvt.s64.s32 	%rd51, %r29;
	add.s64 	%rd52, %rd51, %rd11;
	shl.b64 	%rd53, %rd52, 2;
	add.s64 	%rd54, %rd7, %rd53;
	ld.global.f32 	%f36, [%rd54];
	add.s64 	%rd55, %rd6, %rd48;
	ld.global.f32 	%f37, [%rd55];
	fma.rn.f32 	%f115, %f36, %f37, %f115;
	add.s64 	%rd56, %rd5, %rd48;
	ld.global.f32 	%f38, [%rd56];
	fma.rn.f32 	%f114, %f36, %f38, %f114;
	mul.wide.s32 	%rd57, %r29, 4;
	add.s64 	%rd58, %rd16, %rd57;
	ld.global.f32 	%f39, [%rd58];
	add.f32 	%f40, %f37, %f39;
	st.global.f32 	[%rd58], %f40;
	ld.global.f32 	%f29, [%rd31];
	div.rn.f32 	%f41, %f29, %f108;
	mul.f32 	%f42, %f41, 0f3FB8AA3B;
	ex2.approx.f32 	%f43, %f42;
	div.rn.f32 	%f44, %f115, %f43;
	setp.lt.f32 	%p4, %f44, %f1;
	@%p4 bra 	$L__BB0_8;
	ld.global.s32 	%rd59, [%rd12];
	add.s64 	%rd60, %rd59, %rd14;
	shl.b64 	%rd61, %rd60, 2;
	add.s64 	%rd62, %rd3, %rd61;
	st.global.f32 	[%rd62], %f29;
	ld.global.u32 	%r15, [%rd12];
	setp.ne.s32 	%p5, %r15, 0;
	mov.f64 	%fd12, 0d0000000000000000;
	@%p5 bra 	$L__BB0_7;
	ld.global.f32 	%f45, [%rd13];
	cvt.f64.f32 	%fd12, %f45;
$L__BB0_7:
	ld.param.u32 	%r56, [compute_spike_times_kernel_param_12];
	cvt.f64.f32 	%fd6, %f114;
	add.f64 	%fd7, %fd12, %fd6;
	cvt.rn.f32.f64 	%f47, %fd7;
	cvt.s64.s32 	%rd63, %r15;
	add.s64 	%rd64, %rd63, %rd14;
	shl.b64 	%rd65, %rd64, 2;
	add.s64 	%rd66, %rd2, %rd65;
	st.global.f32 	[%rd66], %f47;
	ld.global.u32 	%r30, [%rd12];
	add.s32 	%r31, %r30, 1;
	st.global.u32 	[%rd12], %r31;
	setp.ge.s32 	%p6, %r31, %r56;
	mov.f32 	%f114, 0f00000000;
	mov.f32 	%f115, %f114;
	@%p6 bra 	$L__BB0_56;
$L__BB0_8:
	add.s32 	%r63, %r63, 1;
	setp.ne.s32 	%p7, %r63, %r17;
	@%p7 bra 	$L__BB0_3;
	bra.uni 	$L__BB0_56;
$L__BB0_9:
	and.b32  	%r1, %r19, 7;
	mov.f32 	%f110, 0f00000000;
	mov.b32 	%r58, 0;
	mov.f32 	%f111, %f110;
$L__BB0_10:
	cvt.u64.u32 	%rd67, %r58;
	add.s64 	%rd17, %rd67, %rd10;
	shl.b64 	%rd68, %rd17, 2;
	add.s64 	%rd18, %rd9, %rd68;
	ld.global.f32 	%f49, [%rd18];
	setp.eq.f32 	%p8, %f49, 0f7F800000;
	@%p8 bra 	$L__BB0_56;
	ld.param.f32 	%f109, [compute_spike_times_kernel_param_9];
	ld.param.u64 	%rd111, [compute_spike_times_kernel_param_4];
	ld.param.u64 	%rd110, [compute_spike_times_kernel_param_3];
	add.s64 	%rd70, %rd8, %rd68;
	ld.global.u32 	%r33, [%rd70];
	cvt.s64.s32 	%rd71, %r33;
	add.s64 	%rd72, %rd71, %rd11;
	shl.b64 	%rd73, %rd72, 2;
	add.s64 	%rd74, %rd7, %rd73;
	ld.global.f32 	%f50, [%rd74];
	cvta.to.global.u64 	%rd75, %rd110;
	add.s64 	%rd76, %rd75, %rd68;
	ld.global.f32 	%f51, [%rd76];
	fma.rn.f32 	%f111, %f50, %f51, %f111;
	cvta.to.global.u64 	%rd77, %rd111;
	add.s64 	%rd78, %rd77, %rd68;
	ld.global.f32 	%f52, [%rd78];
	fma.rn.f32 	%f110, %f50, %f52, %f110;
	mul.wide.s32 	%rd79, %r33, 4;
	add.s64 	%rd80, %rd16, %rd79;
	ld.global.f32 	%f53, [%rd80];
	add.f32 	%f54, %f51, %f53;
	st.global.f32 	[%rd80], %f54;
	ld.global.f32 	%f6, [%rd18];
	div.rn.f32 	%f55, %f6, %f109;
	mul.f32 	%f56, %f55, 0f3FB8AA3B;
	ex2.approx.f32 	%f7, %f56;
	div.rn.f32 	%f57, %f111, %f7;
	setp.lt.f32 	%p9, %f57, %f1;
	@%p9 bra 	$L__BB0_55;
	ld.param.u64 	%rd112, [compute_spike_times_kernel_param_15];
	ld.global.s32 	%rd81, [%rd12];
	add.s64 	%rd82, %rd81, %rd14;
	cvta.to.global.u64 	%rd83, %rd112;
	shl.b64 	%rd84, %rd82, 2;
	add.s64 	%rd85, %rd83, %rd84;
	st.global.f32 	[%rd85], %f6;
	ld.global.u32 	%r3, [%rd12];
	setp.ne.s32 	%p10, %r3, 0;
	mov.f64 	%fd11, 0d0000000000000000;
	@%p10 bra 	$L__BB0_14;
	ld.global.f32 	%f58, [%rd13];
	cvt.f64.f32 	%fd11, %f58;
$L__BB0_14:
	setp.lt.u32 	%p11, %r19, 8;
	cvt.f64.f32 	%fd9, %f110;
	add.f64 	%fd10, %fd11, %fd9;
	cvt.rn.f32.f64 	%f59, %fd10;
	cvt.s64.s32 	%rd86, %r3;
	add.s64 	%rd87, %rd86, %rd14;
	shl.b64 	%rd88, %rd87, 2;
	add.s64 	%rd89, %rd2, %rd88;
	st.global.f32 	[%rd89], %f59;
	mov.b32 	%r61, 0;
	@%p11 bra 	$L__BB0_33;
	ld.param.u64 	%rd113, [compute_spike_times_kernel_param_18];
	cvta.to.global.u64 	%rd90, %rd113;
	shl.b64 	%rd91, %rd15, 2;
	add.s64 	%rd92, %rd91, 16;
	add.s64 	%rd115, %rd90, %rd92;
	and.b32  	%r61, %r19, 2147483640;
	neg.s32 	%r59, %r61;
	add.s64 	%rd114, %rd1, %rd92;
$L__BB0_16:
	.pragma "nounroll";
	ld.global.f32 	%f8, [%rd115+-16];
	setp.eq.f32 	%p12, %f8, 0f00000000;
	@%p12 bra 	$L__BB0_18;
	div.rn.f32 	%f60, %f8, %f7;
	ld.global.f32 	%f61, [%rd114+-16];
	sub.f32 	%f62, %f61, %f60;
	st.global.f32 	[%rd114+-16], %f62;
	mov.b32 	%r36, 0;
	st.global.u32 	[%rd115+-16], %r36;
$L__BB0_18:
	ld.global.f32 	%f9, [%rd115+-12];
	setp.eq.f32 	%p13, %f9, 0f00000000;
	@%p13 bra 	$L__BB0_20;
	div.rn.f32 	%f63, %f9, %f7;
	ld.global.f32 	%f64, [%rd114+-12];
	sub.f32 	%f65, %f64, %f63;
	st.global.f32 	[%rd114+-12], %f65;
	mov.b32 	%r37, 0;
	st.global.u32 	[%rd115+-12], %r37;
$L__BB0_20:
	ld.global.f32 	%f10, [%rd115+-8];
	setp.eq.f32 	%p14, %f10, 0f00000000;
	@%p14 bra 	$L__BB0_22;
	div.rn.f32 	%f66, %f10, %f7;
	ld.global.f32 	%f67, [%rd114+-8];
	sub.f32 	%f68, %f67, %f66;
	st.global.f32 	[%rd114+-8], %f68;
	mov.b32 	%r38, 0;
	st.global.u32 	[%rd115+-8], %r38;
$L__BB0_22:
	ld.global.f32 	%f11, [%rd115+-4];
	setp.eq.f32 	%p15, %f11, 0f00000000;
	@%p15 bra 	$L__BB0_24;
	div.rn.f32 	%f69, %f11, %f7;
	ld.global.f32 	%f70, [%rd114+-4];
	sub.f32 	%f71, %f70, %f69;
	st.global.f32 	[%rd114+-4], %f71;
	mov.b32 	%r39, 0;
	st.global.u32 	[%rd115+-4], %r39;
$L__BB0_24:
	ld.global.f32 	%f12, [%rd115];
	setp.eq.f32 	%p16, %f12, 0f00000000;
	@%p16 bra 	$L__BB0_26;
	div.rn.f32 	%f72, %f12, %f7;
	ld.global.f32 	%f73, [%rd114];
	sub.f32 	%f74, %f73, %f72;
	st.global.f32 	[%rd114], %f74;
	mov.b32 	%r40, 0;
	st.global.u32 	[%rd115], %r40;
$L__BB0_26:
	ld.global.f32 	%f13, [%rd115+4];
	setp.eq.f32 	%p17, %f13, 0f00000000;
	@%p17 bra 	$L__BB0_28;
	div.rn.f32 	%f75, %f13, %f7;
	ld.global.f32 	%f76, [%rd114+4];
	sub.f32 	%f77, %f76, %f75;
	st.global.f32 	[%rd114+4], %f77;
	mov.b32 	%r41, 0;
	st.global.u32 	[%rd115+4], %r41;
$L__BB0_28:
	ld.global.f32 	%f14, [%rd115+8];
	setp.eq.f32 	%p18, %f14, 0f00000000;
	@%p18 bra 	$L__BB0_30;
	div.rn.f32 	%f78, %f14, %f7;
	ld.global.f32 	%f79, [%rd114+8];
	sub.f32 	%f80, %f79, %f78;
	st.global.f32 	[%rd114+8], %f80;
	mov.b32 	%r42, 0;
	st.global.u32 	[%rd115+8], %r42;
$L__BB0_30:
	ld.global.f32 	%f15, [%rd115+12];
	setp.eq.f32 	%p19, %f15, 0f00000000;
	@%p19 bra 	$L__BB0_32;
	div.rn.f32 	%f81, %f15, %f7;
	ld.global.f32 	%f82, [%rd114+12];
	sub.f32 	%f83, %f82, %f81;
	st.global.f32 	[%rd114+12], %f83;
	mov.b32 	%r43, 0;
	st.global.u32 	[%rd115+12], %r43;
$L__BB0_32:
	add.s32 	%r59, %r59, 8;
	add.s64 	%rd115, %rd115, 32;
	add.s64 	%rd114, %rd114, 32;
	setp.eq.s32 	%p20, %r59, 0;
	@%p20 bra 	$L__BB0_33;
	bra.uni 	$L__BB0_16;
$L__BB0_33:
	setp.eq.s32 	%p21, %r1, 0;
	@%p21 bra 	$L__BB0_54;
	add.s32 	%r44, %r1, -1;
	setp.lt.u32 	%p22, %r44, 3;
	@%p22 bra 	$L__BB0_44;
	cvt.u64.u32 	%rd93, %r61;
	mul.wide.u32 	%rd94, %r61, 4;
	add.s64 	%rd25, %rd16, %rd94;
	ld.global.f32 	%f18, [%rd25];
	setp.eq.f32 	%p23, %f18, 0f00000000;
	add.s64 	%rd95, %rd93, %rd15;
	shl.b64 	%rd96, %rd95, 2;
	add.s64 	%rd26, %rd1, %rd96;
	@%p23 bra 	$L__BB0_37;
	div.rn.f32 	%f84, %f18, %f7;
	ld.global.f32 	%f85, [%rd26];
	sub.f32 	%f86, %f85, %f84;
	st.global.f32 	[%rd26], %f86;
	mov.b32 	%r45, 0;
	st.global.u32 	[%rd25], %r45;
$L__BB0_37:
	ld.global.f32 	%f19, [%rd25+4];
	setp.eq.f32 	%p24, %f19, 0f00000000;
	@%p24 bra 	$L__BB0_39;
	div.rn.f32 	%f87, %f19, %f7;
	ld.global.f32 	%f88, [%rd26+4];
	sub.f32 	%f89, %f88, %f87;
	st.global.f32 	[%rd26+4], %f89;
	mov.b32 	%r46, 0;
	st.global.u32 	[%rd25+4], %r46;
$L__BB0_39:
	ld.global.f32 	%f20, [%rd25+8];
	setp.eq.f32 	%p25, %f20, 0f00000000;
	@%p25 bra 	$L__BB0_41;
	div.rn.f32 	%f90, %f20, %f7;
	ld.global.f32 	%f91, [%rd26+8];
	sub.f32 	%f92, %f91, %f90;
	st.global.f32 	[%rd26+8], %f92;
	mov.b32 	%r47, 0;
	st.global.u32 	[%rd25+8], %r47;
$L__BB0_41:
	ld.global.f32 	%f21, [%rd25+12];
	setp.eq.f32 	%p26, %f21, 0f00000000;
	@%p26 bra 	$L__BB0_43;
	div.rn.f32 	%f93, %f21, %f7;
	ld.global.f32 	%f94, [%rd26+12];
	sub.f32 	%f95, %f94, %f93;
	st.global.f32 	[%rd26+12], %f95;
	mov.b32 	%r48, 0;
	st.global.u32 	[%rd25+12], %r48;
$L__BB0_43:
	add.s32 	%r61, %r61, 4;
$L__BB0_44:
	and.b32  	%r49, %r19, 3;
	setp.eq.s32 	%p27, %r49, 0;
	@%p27 bra 	$L__BB0_54;
	setp.eq.s32 	%p28, %r49, 1;
	@%p28 bra 	$L__BB0_51;
	mul.wide.u32 	%rd97, %r61, 4;
	add.s64 	%rd27, %rd16, %rd97;
	ld.global.f32 	%f22, [%rd27];
	setp.eq.f32 	%p29, %f22, 0f00000000;
	@%p29 bra 	$L__BB0_48;
	div.rn.f32 	%f96, %f22, %f7;
	cvt.u64.u32 	%rd98, %r61;
	add.s64 	%rd99, %rd98, %rd15;
	shl.b64 	%rd100, %rd99, 2;
	add.s64 	%rd101, %rd1, %rd100;
	ld.global.f32 	%f97, [%rd101];
	sub.f32 	%f98, %f97, %f96;
	st.global.f32 	[%rd101], %f98;
	mov.b32 	%r50, 0;
	st.global.u32 	[%rd27], %r50;
$L__BB0_48:
	ld.global.f32 	%f23, [%rd27+4];
	setp.eq.f32 	%p30, %f23, 0f00000000;
	@%p30 bra 	$L__BB0_50;
	div.rn.f32 	%f99, %f23, %f7;
	cvt.u64.u32 	%rd102, %r61;
	add.s64 	%rd103, %rd102, %rd15;
	shl.b64 	%rd104, %rd103, 2;
	add.s64 	%rd105, %rd1, %rd104;
	ld.global.f32 	%f100, [%rd105+4];
	sub.f32 	%f101, %f100, %f99;
	st.global.f32 	[%rd105+4], %f101;
	mov.b32 	%r51, 0;
	st.global.u32 	[%rd27+4], %r51;
$L__BB0_50:
	add.s32 	%r61, %r61, 2;
$L__BB0_51:
	and.b32  	%r52, %r19, 1;
	setp.eq.b32 	%p31, %r52, 1;
	not.pred 	%p32, %p31;
	@%p32 bra 	$L__BB0_54;
	cvt.u64.u32 	%rd28, %r61;
	mul.wide.u32 	%rd106, %r61, 4;
	add.s64 	%rd29, %rd16, %rd106;
	ld.global.f32 	%f24, [%rd29];
	setp.eq.f32 	%p33, %f24, 0f00000000;
	@%p33 bra 	$L__BB0_54;
	div.rn.f32 	%f102, %f24, %f7;
	add.s64 	%rd107, %rd28, %rd15;
	shl.b64 	%rd108, %rd107, 2;
	add.s64 	%rd109, %rd1, %rd108;
	ld.global.f32 	%f103, [%rd109];
	sub.f32 	%f104, %f103, %f102;
	st.global.f32 	[%rd109], %f104;
	mov.b32 	%r53, 0;
	st.global.u32 	[%rd29], %r53;
$L__BB0_54:
	ld.param.u32 	%r57, [compute_spike_times_kernel_param_12];
	ld.global.u32 	%r54, [%rd12];
	add.s32 	%r55, %r54, 1;
	st.global.u32 	[%rd12], %r55;
	setp.lt.s32 	%p34, %r55, %r57;
	mov.f32 	%f110, 0f00000000;
	mov.f32 	%f111, %f110;
	@%p34 bra 	$L__BB0_55;
	bra.uni 	$L__BB0_56;
$L__BB0_55:
	add.s32 	%r58, %r58, 1;
	setp.eq.s32 	%p35, %r58, %r17;
	@%p35 bra 	$L__BB0_56;
	bra.uni 	$L__BB0_10;
$L__BB0_56:
	ret;

}


// ===== COMPILED SASS (sm_100) =====

	.target	sm_100

	.elftype	@"ET_EXEC"


//--------------------- .note.nv.tkinfo           --------------------------
	.section	.note.nv.tkinfo,"",@"SHT_NOTE"
	.sectionflags	@"SHF_NOTE_NV_TKINFO"
	.tkinfo
        /*0018*/ 	.word	0x00000002
        /*0030*/ 	.string	""
        /*0030*/ 	.string	"ptxas"
        /*0030*/ 	.string	"Cuda compilation tools, release 13.0, V13.0.88"
        /*0030*/ 	.string	"Build cuda_13.0.r13.0/compiler.36424714_0"
        /*0030*/ 	.string	"-arch sm_100 -m 64 "



//--------------------- .note.nv.cuinfo           --------------------------
	.section	.note.nv.cuinfo,"",@"SHT_NOTE"
	.sectionflags	@"SHF_NOTE_NV_CUINFO"
        /*0018*/ 	.short	0x0002
        /*001a*/ 	.short	0x0064
        /*001c*/ 	.short	0x0082
	.zero		2


//--------------------- .nv.info                  --------------------------
	.section	.nv.info,"",@"SHT_CUDA_INFO"
	.align	4


	//----- nvinfo : EIATTR_REGCOUNT
	.align		4
        /*0000*/ 	.byte	0x04, 0x2f
        /*0002*/ 	.short	(.L_1 - .L_0)
	.align		4
.L_0:
        /*0004*/ 	.word	index@(compute_spike_times_kernel)
        /*0008*/ 	.word	0x00000023


	//----- nvinfo : EIATTR_FRAME_SIZE
	.align		4
.L_1:
        /*000c*/ 	.byte	0x04, 0x11
        /*000e*/ 	.short	(.L_3 - .L_2)
	.align		4
.L_2:
        /*0010*/ 	.word	index@($__internal_0_$__cuda_sm3x_div_rn_noftz_f32_slowpath)
        /*0014*/ 	.word	0x00000000


	//----- nvinfo : EIATTR_FRAME_SIZE
	.align		4
.L_3:
        /*0018*/ 	.byte	0x04, 0x11
        /*001a*/ 	.short	(.L_5 - .L_4)
	.align		4
.L_4:
        /*001c*/ 	.word	index@(compute_spike_times_kernel)
        /*0020*/ 	.word	0x00000000


	//----- nvinfo : EIATTR_MIN_STACK_SIZE
	.align		4
.L_5:
        /*0024*/ 	.byte	0x04, 0x12
        /*0026*/ 	.short	(.L_7 - .L_6)
	.align		4
.L_6:
        /*0028*/ 	.word	index@(compute_spike_times_kernel)
        /*002c*/ 	.word	0x00000000
.L_7:


//--------------------- .nv.compat                --------------------------
	.section	.nv.compat,"",@"SHT_CUDA_COMPAT_INFO"
	.align	4
        /*0000*/ 	.byte	0x02, 0x09, 0x00, 0x00, 0x02, 0x02, 0x01, 0x00, 0x02, 0x05, 0x05, 0x00, 0x03, 0x07, 0x01, 0x01
        /*0010*/ 	.byte	0x02, 0x03, 0x00, 0x00, 0x02, 0x06, 0x01, 0x00, 0x04, 0x0b, 0x08, 0x00, 0x01, 0x00, 0x00, 0x00
        /*0020*/ 	.byte	0x00, 0x00, 0x00, 0x00


//--------------------- .nv.info.compute_spike_times_kernel --------------------------
	.section	.nv.info.compute_spike_times_kernel,"",@"SHT_CUDA_INFO"
	.sectionflags	@""
	.align	4


	//----- nvinfo : EIATTR_CUDA_API_VERSION
	.align		4
        /*0000*/ 	.byte	0x04, 0x37
        /*0002*/ 	.short	(.L_9 - .L_8)
.L_8:
        /*0004*/ 	.word	0x00000082


	//----- nvinfo : EIATTR_KPARAM_INFO
	.align		4
.L_9:
        /*0008*/ 	.byte	0x04, 0x17
        /*000a*/ 	.short	(.L_11 - .L_10)
.L_10:
        /*000c*/ 	.word	0x00000000
        /*0010*/ 	.short	0x0014
        /*0012*/ 	.short	0x0088
        /*0014*/ 	.byte	0x00, 0xf5, 0x21, 0x00


	//----- nvinfo : EIATTR_KPARAM_INFO
	.align		4
.L_11:
        /*0018*/ 	.byte	0x04, 0x17
        /*001a*/ 	.short	(.L_13 - .L_12)
.L_12:
        /*001c*/ 	.word	0x00000000
        /*0020*/ 	.short	0x0013
        /*0022*/ 	.short	0x0080
        /*0024*/ 	.byte	0x00, 0xf5, 0x21, 0x00


	//----- nvinfo : EIATTR_KPARAM_INFO
	.align		4
.L_13:
        /*0028*/ 	.byte	0x04, 0x17
        /*002a*/ 	.short	(.L_15 - .L_14)
.L_14:
        /*002c*/ 	.word	0x00000000
        /*0030*/ 	.short	0x0012
        /*0032*/ 	.short	0x0078
        /*0034*/ 	.byte	0x00, 0xf5, 0x21, 0x00


	//----- nvinfo : EIATTR_KPARAM_INFO
	.align		4
.L_15:
        /*0038*/ 	.byte	0x04, 0x17
        /*003a*/ 	.short	(.L_17 - .L_16)
.L_16:
        /*003c*/ 	.word	0x00000000
        /*0040*/ 	.short	0x0011
        /*0042*/ 	.short	0x0070
        /*0044*/ 	.byte	0x00, 0xf5, 0x21, 0x00


	//----- nvinfo : EIATTR_KPARAM_INFO
	.align		4
.L_17:
        /*0048*/ 	.byte	0x04, 0x17
        /*004a*/ 	.short	(.L_19 - .L_18)
.L_18:
        /*004c*/ 	.word	0x00000000
        /*0050*/ 	.short	0x0010
        /*0052*/ 	.short	0x0068
        /*0054*/ 	.byte	0x00, 0xf5, 0x21, 0x00


	//----- nvinfo : EIATTR_KPARAM_INFO
	.align		4
.L_19:
        /*0058*/ 	.byte	0x04, 0x17
        /*005a*/ 	.short	(.L_21 - .L_20)
.L_20:
        /*005c*/ 	.word	0x00000000
        /*0060*/ 	.short	0x000f
        /*0062*/ 	.short	0x0060
        /*0064*/ 	.byte	0x00, 0xf5, 0x21, 0x00


	//----- nvinfo : EIATTR_KPARAM_INFO
	.align		4
.L_21:
        /*0068*/ 	.byte	0x04, 0x17
        /*006a*/ 	.short	(.L_23 - .L_22)
.L_22:
        /*006c*/ 	.word	0x00000000
        /*0070*/ 	.short	0x000e
        /*0072*/ 	.short	0x0058
        /*0074*/ 	.byte	0x00, 0xf5, 0x21, 0x00


	//----- nvinfo : EIATTR_KPARAM_INFO
	.align		4
.L_23:
        /*0078*/ 	.byte	0x04, 0x17
        /*007a*/ 	.short	(.L_25 - .L_24)
.L_24:
        /*007c*/ 	.word	0x00000000
        /*0080*/ 	.short	0x000d
        /*0082*/ 	.short	0x0050
        /*0084*/ 	.byte	0x00, 0xf0, 0x11, 0x00


	//----- nvinfo : EIATTR_KPARAM_INFO
	.align		4
.L_25:
        /*0088*/ 	.byte	0x04, 0x17
        /*008a*/ 	.short	(.L_27 - .L_26)
.L_26:
        /*008c*/ 	.word	0x00000000
        /*0090*/ 	.short	0x000c
        /*0092*/ 	.short	0x004c
        /*0094*/ 	.byte	0x00, 0xf0, 0x11, 0x00


	//----- nvinfo : EIATTR_KPARAM_INFO
	.align		4
.L_27:
        /*0098*/ 	.byte	0x04, 0x17
        /*009a*/ 	.short	(.L_29 - .L_28)
.L_28:
        /*009c*/ 	.word	0x00000000
        /*00a0*/ 	.short	0x000b
        /*00a2*/ 	.short	0x0048
        /*00a4*/ 	.byte	0x00, 0xf0, 0x11, 0x00


	//----- nvinfo : EIATTR_KPARAM_INFO
	.align		4
.L_29:
        /*00a8*/ 	.byte	0x04, 0x17
        /*00aa*/ 	.short	(.L_31 - .L_30)
.L_30:
        /*00ac*/ 	.word	0x00000000
        /*00b0*/ 	.short	0x000a
        /*00b2*/ 	.short	0x0044
        /*00b4*/ 	.byte	0x00, 0xf0, 0x11, 0x00


	//----- nvinfo : EIATTR_KPARAM_INFO
	.align		4
.L_31:
        /*00b8*/ 	.byte	0x04, 0x17
        /*00ba*/ 	.short	(.L_33 - .L_32)
.L_32:
        /*00bc*/ 	.word	0x00000000
        /*00c0*/ 	.short	0x0009
        /*00c2*/ 	.short	0x0040
        /*00c4*/ 	.byte	0x00, 0xf0, 0x11, 0x00


	//----- nvinfo : EIATTR_KPARAM_INFO
	.align		4
.L_33:
        /*00c8*/ 	.byte	0x04, 0x17
        /*00ca*/ 	.short	(.L_35 - .L_34)
.L_34:
        /*00cc*/ 	.word	0x00000000
        /*00d0*/ 	.short	0x0008
        /*00d2*/ 	.short	0x003c
        /*00d4*/ 	.byte	0x00, 0xf0, 0x11, 0x00


	//----- nvinfo : EIATTR_KPARAM_INFO
	.align		4
.L_35:
        /*00d8*/ 	.byte	0x04, 0x17
        /*00da*/ 	.short	(.L_37 - .L_36)
.L_36:
        /*00dc*/ 	.word	0x00000000
        /*00e0*/ 	.short	0x0007
        /*00e2*/ 	.short	0x0038
        /*00e4*/ 	.byte	0x00, 0xf0, 0x05, 0x00


	//----- nvinfo : EIATTR_KPARAM_INFO
	.align		4
.L_37:
        /*00e8*/ 	.byte	0x04, 0x17
        /*00ea*/ 	.short	(.L_39 - .L_38)
.L_38:
        /*00ec*/ 	.word	0x00000000
        /*00f0*/ 	.short	0x0006
        /*00f2*/ 	.short	0x0030
        /*00f4*/ 	.byte	0x00, 0xf5, 0x21, 0x00


	//----- nvinfo : EIATTR_KPARAM_INFO
	.align		4
.L_39:
        /*00f8*/ 	.byte	0x04, 0x17
        /*00fa*/ 	.short	(.L_41 - .L_40)
.L_40:
        /*00fc*/ 	.word	0x00000000
        /*0100*/ 	.short	0x0005
        /*0102*/ 	.short	0x0028
        /*0104*/ 	.byte	0x00, 0xf5, 0x21, 0x00


	//----- nvinfo : EIATTR_KPARAM_INFO
	.align		4
.L_41:
        /*0108*/ 	.byte	0x04, 0x17
        /*010a*/ 	.short	(.L_43 - .L_42)
.L_42:
        /*010c*/ 	.word	0x00000000
        /*0110*/ 	.short	0x0004
        /*0112*/ 	.short	0x0020
        /*0114*/ 	.byte	0x00, 0xf5, 0x21, 0x00


	//----- nvinfo : EIATTR_KPARAM_INFO
	.align		4
.L_43:
        /*0118*/ 	.byte	0x04, 0x17
        /*011a*/ 	.short	(.L_45 - .L_44)
.L_44:
        /*011c*/ 	.word	0x00000000
        /*0120*/ 	.short	0x0003
        /*0122*/ 	.short	0x0018
        /*0124*/ 	.byte	0x00, 0xf5, 0x21, 0x00


	//----- nvinfo : EIATTR_KPARAM_INFO
	.align		4
.L_45:
        /*0128*/ 	.byte	0x04, 0x17
        /*012a*/ 	.short	(.L_47 - .L_46)
.L_46:
        /*012c*/ 	.word	0x00000000
        /*0130*/ 	.short	0x0002
        /*0132*/ 	.short	0x0010
        /*0134*/ 	.byte	0x00, 0xf5, 0x21, 0x00


	//----- nvinfo : EIATTR_KPARAM_INFO
	.align		4
.L_47:
        /*0138*/ 	.byte	0x04, 0x17
        /*013a*/ 	.short	(.L_49 - .L_48)
.L_48:
        /*013c*/ 	.word	0x00000000
        /*0140*/ 	.short	0x0001
        /*0142*/ 	.short	0x0008
        /*0144*/ 	.byte	0x00, 0xf5, 0x21, 0x00


	//----- nvinfo : EIATTR_KPARAM_INFO
	.align		4
.L_49:
        /*0148*/ 	.byte	0x04, 0x17
        /*014a*/ 	.short	(.L_51 - .L_50)
.L_50:
        /*014c*/ 	.word	0x00000000
        /*0150*/ 	.short	0x0000
        /*0152*/ 	.short	0x0000
        /*0154*/ 	.byte	0x00, 0xf5, 0x21, 0x00


	//----- nvinfo : EIATTR_SPARSE_MMA_MASK
	.align		4
.L_51:
        /*0158*/ 	.byte	0x03, 0x50
        /*015a*/ 	.short	0x0000


	//----- nvinfo : EIATTR_MAXREG_COUNT
	.align		4
        /*015c*/ 	.byte	0x03, 0x1b
        /*015e*/ 	.short	0x00ff


	//----- nvinfo : EIATTR_MERCURY_ISA_VERSION
	.align		4
        /*0160*/ 	.byte	0x03, 0x5f
        /*0162*/ 	.short	0x0101


	//----- nvinfo : EIATTR_VRC_CTA_INIT_COUNT
	.align		4
        /*0164*/ 	.byte	0x02, 0x4a
	.zero		1
	.zero		1


	//----- nvinfo : EIATTR_EXIT_INSTR_OFFSETS
	.align		4
        /*0168*/ 	.byte	0x04, 0x1c
        /*016a*/ 	.short	(.L_53 - .L_52)


	//   ....[0]....
.L_52:
        /*016c*/ 	.word	0x00000060


	//   ....[1]....
        /*0170*/ 	.word	0x00000310


	//   ....[2]....
        /*0174*/ 	.word	0x00000830


	//   ....[3]....
        /*0178*/ 	.word	0x00000870


	//   ....[4]....
        /*017c*/ 	.word	0x000008f0


	//   ....[5]....
        /*0180*/ 	.word	0x00002740


	//   ....[6]....
        /*0184*/ 	.word	0x000027b0


	//   ....[7]....
        /*0188*/ 	.word	0x00002890


	//----- nvinfo : EIATTR_CRS_STACK_SIZE
	.align		4
.L_53:
        /*018c*/ 	.byte	0x04, 0x1e
        /*018e*/ 	.short	(.L_55 - .L_54)
.L_54:
        /*0190*/ 	.word	0x00000000


	//----- nvinfo : EIATTR_CBANK_PARAM_SIZE
	.align		4
.L_55:
        /*0194*/ 	.byte	0x03, 0x19
        /*0196*/ 	.short	0x0090


	//----- nvinfo : EIATTR_PARAM_CBANK
	.align		4
        /*0198*/ 	.byte	0x04, 0x0a
        /*019a*/ 	.short	(.L_57 - .L_56)
	.align		4
.L_56:
        /*019c*/ 	.word	index@(.nv.constant0.compute_spike_times_kernel)
        /*01a0*/ 	.short	0x0380
        /*01a2*/ 	.short	0x0090


	//----- nvinfo : EIATTR_SW_WAR
	.align		4
.L_57:
        /*01a4*/ 	.byte	0x04, 0x36
        /*01a6*/ 	.short	(.L_59 - .L_58)
.L_58:
        /*01a8*/ 	.word	0x00000008
.L_59:


//--------------------- .nv.callgraph             --------------------------
	.section	.nv.callgraph,"",@"SHT_CUDA_CALLGRAPH"
	.align	4
	.sectionentsize	8
	.align		4
        /*0000*/ 	.word	0x00000000
	.align		4
        /*0004*/ 	.word	0xffffffff
	.align		4
        /*0008*/ 	.word	0x00000000
	.align		4
        /*000c*/ 	.word	0xfffffffe
	.align		4
        /*0010*/ 	.word	0x00000000
	.align		4
        /*0014*/ 	.word	0xfffffffd
	.align		4
        /*0018*/ 	.word	0x00000000
	.align		4
        /*001c*/ 	.word	0xfffffffc


//--------------------- .text.compute_spike_times_kernel --------------------------
	.section	.text.compute_spike_times_kernel,"ax",@progbits
	.align	128
        .global         compute_spike_times_kernel
        .type           compute_spike_times_kernel,@function
        .size           compute_spike_times_kernel,(.L_x_89 - compute_spike_times_kernel)
        .other          compute_spike_times_kernel,@"STO_CUDA_ENTRY STV_DEFAULT"
compute_spike_times_kernel:
.text.compute_spike_times_kernel:
[----:B------:R-:W-:Y:S08]  /*0000*/  LDC R1, c[0x0][0x37c] ;  /* 0x0000df00ff017b82 */ /* 0x000ff00000000800 */
[----:B------:R-:W0:Y:S01]  /*0010*/  LDC.64 R22, c[0x0][0x3c8] ;  /* 0x0000f200ff167b82 */ /* 0x000e220000000a00 */
[----:B------:R-:W1:Y:S01]  /*0020*/  S2R R5, SR_CTAID.X ;  /* 0x0000000000057919 */ /* 0x000e620000002500 */
[----:B------:R-:W2:Y:S01]  /*0030*/  LDCU UR4, c[0x0][0x360] ;  /* 0x00006c00ff0477ac */ /* 0x000ea20008000800 */
[----:B------:R-:W3:Y:S01]  /*0040*/  S2R R18, SR_TID.X ;  /* 0x0000000000127919 */ /* 0x000ee20000002100 */
[----:B0-----:R-:W-:-:S13]  /*0050*/  ISETP.GE.AND P0, PT, R22, 0x1, PT ;  /* 0x000000011600780c */ /* 0x001fda0003f06270 */
[----:B-123--:R-:W-:Y:S05]  /*0060*/  @!P0 EXIT ;  /* 0x000000000000894d */ /* 0x00efea0003800000 */
[----:B------:R-:W0:Y:S01]  /*0070*/  LDCU UR5, c[0x0][0x3d0] ;  /* 0x00007a00ff0577ac */ /* 0x000e220008000800 */
[----:B------:R-:W1:Y:S01]  /*0080*/  LDC.64 R6, c[0x0][0x3d8] ;  /* 0x0000f600ff067b82 */ /* 0x000e620000000a00 */
[C---:B------:R-:W-:Y:S01]  /*0090*/  IMAD R3, R5.reuse, UR4, R18 ;  /* 0x0000000405037c24 */ /* 0x040fe2000f8e0212 */
[----:B------:R-:W2:Y:S01]  /*00a0*/  LDCU.64 UR6, c[0x0][0x3f8] ;  /* 0x00007f00ff0677ac */ /* 0x000ea20008000a00 */
[----:B------:R-:W-:Y:S02]  /*00b0*/  IMAD R22, R5, R22, RZ ;  /* 0x0000001605167224 */ /* 0x000fe400078e02ff */
[----:B------:R-:W-:Y:S01]  /*00c0*/  IMAD R19, R3, R23, RZ ;  /* 0x0000001703137224 */ /* 0x000fe200078e02ff */
[----:B------:R-:W3:Y:S02]  /*00d0*/  LDCU UR4, c[0x0][0x3bc] ;  /* 0x00007780ff0477ac */ /* 0x000ee40008000800 */
[----:B------:R-:W4:Y:S01]  /*00e0*/  LDC.64 R8, c[0x0][0x3b0] ;  /* 0x0000ec00ff087b82 */ /* 0x000f220000000a00 */
[----:B------:R-:W-:-:S02]  /*00f0*/  SHF.R.S32.HI R17, RZ, 0x1f, R22 ;  /* 0x0000001fff117819 */ /* 0x000fc40000011416 */
[----:B------:R-:W-:Y:S01]  /*0100*/  SHF.R.S32.HI R16, RZ, 0x1f, R19 ;  /* 0x0000001fff107819 */ /* 0x000fe20000011413 */
[----:B------:R-:W1:Y:S04]  /*0110*/  LDCU.64 UR8, c[0x0][0x358] ;  /* 0x00006b00ff0877ac */ /* 0x000e680008000a00 */
[----:B------:R-:W3:Y:S01]  /*0120*/  LDC R15, c[0x0][0x3c0] ;  /* 0x0000f000ff0f7b82 */ /* 0x000ee20000000800 */
[----:B0-----:R-:W-:Y:S02]  /*0130*/  UISETP.GT.AND UP0, UPT, UR5, URZ, UPT ;  /* 0x000000ff0500728c */ /* 0x001fe4000bf04270 */
[----:B------:R-:W-:Y:S02]  /*0140*/  IMAD R21, R3, UR5, RZ ;  /* 0x0000000503157c24 */ /* 0x000fe4000f8e02ff */
[----:B------:R-:W-:-:S03]  /*0150*/  IMAD R18, R18, UR5, RZ ;  /* 0x0000000512127c24 */ /* 0x000fc6000f8e02ff */
[----:B------:R-:W-:Y:S01]  /*0160*/  SHF.R.S32.HI R20, RZ, 0x1f, R21 ;  /* 0x0000001fff147819 */ /* 0x000fe20000011415 */
[----:B-1----:R-:W-:Y:S01]  /*0170*/  IMAD.WIDE.U32 R6, R3, 0x4, R6 ;  /* 0x0000000403067825 */ /* 0x002fe200078e0006 */
[C---:B--2---:R-:W-:Y:S02]  /*0180*/  LEA R4, P0, R21.reuse, UR6, 0x2 ;  /* 0x0000000615047c11 */ /* 0x044fe4000f8010ff */
[----:B------:R-:W-:Y:S02]  /*0190*/  SHF.R.S32.HI R14, RZ, 0x1f, R18 ;  /* 0x0000001fff0e7819 */ /* 0x000fe40000011412 */
[----:B------:R-:W-:Y:S01]  /*01a0*/  LEA.HI.X R5, R21, UR7, R20, 0x2, P0 ;  /* 0x0000000715057c11 */ /* 0x000fe200080f1414 */
[----:B----4-:R-:W-:-:S04]  /*01b0*/  IMAD.WIDE.U32 R8, R3, 0x4, R8 ;  /* 0x0000000403087825 */ /* 0x010fc800078e0008 */
[----:B---3--:R-:W-:Y:S01]  /*01c0*/  FMUL R15, R15, UR4 ;  /* 0x000000040f0f7c20 */ /* 0x008fe20008400000 */
[----:B------:R-:W-:Y:S06]  /*01d0*/  BRA.U UP0, `(.L_x_0) ;  /* 0x0000000500a87547 */ /* 0x000fec000b800000 */
[----:B------:R-:W-:Y:S01]  /*01e0*/  CS2R R10, SRZ ;  /* 0x00000000000a7805 */ /* 0x000fe2000001ff00 */
[----:B------:R-:W0:Y:S01]  /*01f0*/  LDCU UR22, c[0x0][0x3c8] ;  /* 0x00007900ff1677ac */ /* 0x000e220008000800 */
[----:B------:R-:W1:Y:S01]  /*0200*/  LDCU UR23, c[0x0][0x3cc] ;  /* 0x00007980ff1777ac */ /* 0x000e620008000800 */
[----:B------:R-:W2:Y:S01]  /*0210*/  LDCU.64 UR6, c[0x0][0x388] ;  /* 0x00007100ff0677ac */ /* 0x000ea20008000a00 */
[----:B------:R-:W3:Y:S01]  /*0220*/  LDCU.64 UR10, c[0x0][0x380] ;  /* 0x00007000ff0a77ac */ /* 0x000ee20008000a00 */
[----:B------:R-:W4:Y:S01]  /*0230*/  LDCU.64 UR12, c[0x0][0x398] ;  /* 0x00007300ff0c77ac */ /* 0x000f220008000a00 */
[----:B------:R-:W0:Y:S01]  /*0240*/  LDCU.64 UR14, c[0x0][0x3e0] ;  /* 0x00007c00ff0e77ac */ /* 0x000e220008000a00 */
[----:B------:R-:W0:Y:S01]  /*0250*/  LDCU.64 UR20, c[0x0][0x3e8] ;  /* 0x00007d00ff1477ac */ /* 0x000e220008000a00 */
[----:B------:R-:W0:Y:S01]  /*0260*/  LDCU.128 UR16, c[0x0][0x3a0] ;  /* 0x00007400ff1077ac */ /* 0x000e220008000c00 */
[----:B------:R-:W-:-:S05]  /*0270*/  UMOV UR4, URZ ;  /* 0x000000ff00047c82 */ /* 0x000fca0008000000 */
.L_x_6:
[----:B------:R-:W-:-:S05]  /*0280*/  IADD3 R0, P0, PT, R22, UR4, RZ ;  /* 0x0000000416007c10 */ /* 0x000fca000ff1e0ff */
[----:B------:R-:W-:Y:S02]  /*0290*/  IMAD.X R3, RZ, RZ, R17, P0 ;  /* 0x000000ffff037224 */ /* 0x000fe400000e0611 */
[----:B------:R-:W-:-:S03]  /*02a0*/  IMAD.SHL.U32 R20, R0, 0x4, RZ ;  /* 0x0000000400147824 */ /* 0x000fc600078e00ff */
[----:B------:R-:W-:Y:S02]  /*02b0*/  SHF.L.U64.HI R21, R0, 0x2, R3 ;  /* 0x0000000200157819 */ /* 0x000fe40000010203 */
[----:B--2---:R-:W-:-:S04]  /*02c0*/  IADD3 R2, P0, PT, R20, UR6, RZ ;  /* 0x0000000614027c10 */ /* 0x004fc8000ff1e0ff */
[----:B------:R-:W-:-:S05]  /*02d0*/  IADD3.X R3, PT, PT, R21, UR7, RZ, P0, !PT ;  /* 0x0000000715037c10 */ /* 0x000fca00087fe4ff */
[----:B------:R-:W2:Y:S01]  /*02e0*/  LDG.E R0, desc[UR8][R2.64] ;  /* 0x0000000802007981 */ /* 0x000ea2000c1e1900 */
[----:B------:R-:W-:Y:S01]  /*02f0*/  UIADD3 UR5, UPT, UPT, UR4, 0x1, URZ ;  /* 0x0000000104057890 */ /* 0x000fe2000fffe0ff */
[----:B--2---:R-:W-:-:S13]  /*0300*/  FSETP.NEU.AND P0, PT, R0, +INF , PT ;  /* 0x7f8000000000780b */ /* 0x004fda0003f0d000 */
[----:B01-34-:R-:W-:Y:S05]  /*0310*/  @!P0 EXIT ;  /* 0x000000000000894d */ /* 0x01bfea0003800000 */
[----:B------:R-:W-:Y:S01]  /*0320*/  IADD3 R26, P0, PT, R20, UR10, RZ ;  /* 0x0000000a141a7c10 */ /* 0x000fe2000ff1e0ff */
[----:B------:R-:W0:Y:S03]  /*0330*/  LDC R31, c[0x0][0x3c0] ;  /* 0x0000f000ff1f7b82 */ /* 0x000e260000000800 */
[----:B------:R-:W-:-:S06]  /*0340*/  IADD3.X R27, PT, PT, R21, UR11, RZ, P0, !PT ;  /* 0x0000000b151b7c10 */ /* 0x000fcc00087fe4ff */
[----:B------:R-:W2:Y:S01]  /*0350*/  LDG.E R27, desc[UR8][R26.64] ;  /* 0x000000081a1b7981 */ /* 0x000ea2000c1e1900 */
[----:B------:R-:W-:-:S04]  /*0360*/  IADD3 R28, P0, PT, R20, UR12, RZ ;  /* 0x0000000c141c7c10 */ /* 0x000fc8000ff1e0ff */
[----:B------:R-:W-:-:S05]  /*0370*/  IADD3.X R29, PT, PT, R21, UR13, RZ, P0, !PT ;  /* 0x0000000d151d7c10 */ /* 0x000fca00087fe4ff */
[----:B------:R-:W3:Y:S01]  /*0380*/  LDG.E R23, desc[UR8][R28.64] ;  /* 0x000000081c177981 */ /* 0x000ee2000c1e1900 */
[----:B--2---:R-:W-:-:S05]  /*0390*/  IMAD.WIDE R12, R27, 0x4, R4 ;  /* 0x000000041b0c7825 */ /* 0x004fca00078e0204 */
[----:B------:R-:W3:Y:S01]  /*03a0*/  LDG.E R0, desc[UR8][R12.64] ;  /* 0x000000080c007981 */ /* 0x000ee2000c1e1900 */
[----:B------:R-:W-:Y:S02]  /*03b0*/  IADD3 R25, P0, PT, R18, R27, RZ ;  /* 0x0000001b12197210 */ /* 0x000fe40007f1e0ff */
[----:B------:R-:W-:Y:S02]  /*03c0*/  IADD3 R20, P1, PT, R20, UR16, RZ ;  /* 0x0000001014147c10 */ /* 0x000fe4000ff3e0ff */
[----:B------:R-:W-:Y:S02]  /*03d0*/  LEA.HI.X.SX32 R30, R27, R14, 0x1, P0 ;  /* 0x0000000e1b1e7211 */ /* 0x000fe400000f0eff */
[----:B------:R-:W-:Y:S02]  /*03e0*/  LEA R24, P0, R25, UR18, 0x2 ;  /* 0x0000001219187c11 */ /* 0x000fe4000f8010ff */
[----:B------:R-:W-:Y:S02]  /*03f0*/  IADD3.X R21, PT, PT, R21, UR17, RZ, P1, !PT ;  /* 0x0000001115157c10 */ /* 0x000fe40008ffe4ff */
[----:B------:R-:W-:-:S03]  /*0400*/  LEA.HI.X R25, R25, UR19, R30, 0x2, P0 ;  /* 0x0000001319197c11 */ /* 0x000fc600080f141e */
[----:B------:R-:W2:Y:S04]  /*0410*/  LDG.E R20, desc[UR8][R20.64] ;  /* 0x0000000814147981 */ /* 0x000ea8000c1e1900 */
[----:B------:R-:W4:Y:S01]  /*0420*/  LDG.E R25, desc[UR8][R24.64] ;  /* 0x0000000818197981 */ /* 0x000f22000c1e1900 */
[----:B---3--:R-:W-:-:S05]  /*0430*/  FADD R27, R23, R0 ;  /* 0x00000000171b7221 */ /* 0x008fca0000000000 */
[----:B------:R1:W-:Y:S04]  /*0440*/  STG.E desc[UR8][R12.64], R27 ;  /* 0x0000001b0c007986 */ /* 0x0003e8000c101908 */
[----:B------:R-:W3:Y:S01]  /*0450*/  LDG.E R2, desc[UR8][R2.64] ;  /* 0x0000000802027981 */ /* 0x000ee2000c1e1900 */
[----:B0-----:R-:W0:Y:S01]  /*0460*/  MUFU.RCP R0, R31 ;  /* 0x0000001f00007308 */ /* 0x001e220000001000 */
[----:B------:R-:W-:Y:S02]  /*0470*/  UISETP.NE.AND UP0, UPT, UR5, UR22, UPT ;  /* 0x000000160500728c */ /* 0x000fe4000bf05270 */
[----:B------:R-:W-:Y:S01]  /*0480*/  UMOV UR4, UR5 ;  /* 0x0000000500047c82 */ /* 0x000fe20008000000 */
[----:B0-----:R-:W-:-:S04]  /*0490*/  FFMA R29, R0, -R31, 1 ;  /* 0x3f800000001d7423 */ /* 0x001fc8000000081f */
[----:B------:R-:W-:Y:S01]  /*04a0*/  FFMA R29, R0, R29, R0 ;  /* 0x0000001d001d7223 */ /* 0x000fe20000000000 */
[C---:B----4-:R-:W-:Y:S01]  /*04b0*/  FFMA R10, R25.reuse, R23, R10 ;  /* 0x00000017190a7223 */ /* 0x050fe2000000000a */
[----:B--2---:R-:W-:Y:S01]  /*04c0*/  FFMA R11, R25, R20, R11 ;  /* 0x00000014190b7223 */ /* 0x004fe2000000000b */
[----:B---3--:R-:W0:Y:S01]  /*04d0*/  FCHK P0, R2, R31 ;  /* 0x0000001f02007302 */ /* 0x008e220000000000 */
[----:B------:R-:W-:-:S04]  /*04e0*/  FFMA R0, R2, R29, RZ ;  /* 0x0000001d02007223 */ /* 0x000fc800000000ff */
[----:B------:R-:W-:-:S04]  /*04f0*/  FFMA R26, R0, -R31, R2 ;  /* 0x8000001f001a7223 */ /* 0x000fc80000000002 */
[----:B------:R-:W-:Y:S01]  /*0500*/  FFMA R0, R29, R26, R0 ;  /* 0x0000001a1d007223 */ /* 0x000fe20000000000 */
[----:B01----:R-:W-:Y:S06]  /*0510*/  @!P0 BRA `(.L_x_1) ;  /* 0x0000000000148947 */ /* 0x003fec0003800000 */
[----:B------:R-:W0:Y:S01]  /*0520*/  LDCU UR5, c[0x0][0x3c0] ;  /* 0x00007800ff0577ac */ /* 0x000e220008000800 */
[----:B------:R-:W-:Y:S02]  /*0530*/  MOV R0, R2 ;  /* 0x0000000200007202 */ /* 0x000fe40000000f00 */
[----:B------:R-:W-:Y:S01]  /*0540*/  MOV R24, 0x570 ;  /* 0x0000057000187802 */ /* 0x000fe20000000f00 */
[----:B0-----:R-:W-:-:S07]  /*0550*/  IMAD.U32 R3, RZ, RZ, UR5 ;  /* 0x00000005ff037e24 */ /* 0x001fce000f8e00ff */
[----:B------:R-:W-:Y:S05]  /*0560*/  CALL.REL.NOINC `($__internal_0_$__cuda_sm3x_div_rn_noftz_f32_slowpath) ;  /* 0x0000002000cc7944 */ /* 0x000fea0003c00000 */
.L_x_1:
[----:B------:R-:W-:Y:S01]  /*0570*/  FMUL R0, R0, 1.4426950216293334961 ;  /* 0x3fb8aa3b00007820 */ /* 0x000fe20000400000 */
[----:B------:R-:W-:Y:S04]  /*0580*/  BSSY.RECONVERGENT B2, `(.L_x_2) ;  /* 0x0000010000027945 */ /* 0x000fe80003800200 */
[----:B------:R-:W-:-:S13]  /*0590*/  FSETP.GEU.AND P0, PT, R0, -126, PT ;  /* 0xc2fc00000000780b */ /* 0x000fda0003f0e000 */
[----:B------:R-:W-:-:S04]  /*05a0*/  @!P0 FMUL R0, R0, 0.5 ;  /* 0x3f00000000008820 */ /* 0x000fc80000400000 */
[----:B------:R-:W0:Y:S02]  /*05b0*/  MUFU.EX2 R3, R0 ;  /* 0x0000000000037308 */ /* 0x000e240000000800 */
[----:B0-----:R-:W-:-:S06]  /*05c0*/  @!P0 FMUL R3, R3, R3 ;  /* 0x0000000303038220 */ /* 0x001fcc0000400000 */
[----:B------:R-:W0:Y:S08]  /*05d0*/  MUFU.RCP R12, R3 ;  /* 0x00000003000c7308 */ /* 0x000e300000001000 */
[----:B------:R-:W1:Y:S01]  /*05e0*/  FCHK P0, R10, R3 ;  /* 0x000000030a007302 */ /* 0x000e620000000000 */
[----:B0-----:R-:W-:-:S04]  /*05f0*/  FFMA R13, -R3, R12, 1 ;  /* 0x3f800000030d7423 */ /* 0x001fc8000000010c */
[----:B------:R-:W-:-:S04]  /*0600*/  FFMA R13, R12, R13, R12 ;  /* 0x0000000d0c0d7223 */ /* 0x000fc8000000000c */
[----:B------:R-:W-:-:S04]  /*0610*/  FFMA R12, R10, R13, RZ ;  /* 0x0000000d0a0c7223 */ /* 0x000fc800000000ff */
[----:B------:R-:W-:-:S04]  /*0620*/  FFMA R20, -R3, R12, R10 ;  /* 0x0000000c03147223 */ /* 0x000fc8000000010a */
[----:B------:R-:W-:Y:S01]  /*0630*/  FFMA R0, R13, R20, R12 ;  /* 0x000000140d007223 */ /* 0x000fe2000000000c */
[----:B-1----:R-:W-:Y:S06]  /*0640*/  @!P0 BRA `(.L_x_3) ;  /* 0x00000000000c8947 */ /* 0x002fec0003800000 */
[----:B------:R-:W-:Y:S01]  /*0650*/  IMAD.MOV.U32 R0, RZ, RZ, R10 ;  /* 0x000000ffff007224 */ /* 0x000fe200078e000a */
[----:B------:R-:W-:-:S07]  /*0660*/  MOV R24, 0x680 ;  /* 0x0000068000187802 */ /* 0x000fce0000000f00 */
[----:B------:R-:W-:Y:S05]  /*0670*/  CALL.REL.NOINC `($__internal_0_$__cuda_sm3x_div_rn_noftz_f32_slowpath) ;  /* 0x0000002000887944 */ /* 0x000fea0003c00000 */
.L_x_3:
[----:B------:R-:W-:Y:S05]  /*0680*/  BSYNC.RECONVERGENT B2 ;  /* 0x0000000000027941 */ /* 0x000fea0003800200 */
.L_x_2:
[----:B------:R-:W-:Y:S01]  /*0690*/  FSETP.GEU.AND P0, PT, R0, R15, PT ;  /* 0x0000000f0000720b */ /* 0x000fe20003f0e000 */
[----:B------:R-:W-:-:S12]  /*06a0*/  BSSY.RECONVERGENT B0, `(.L_x_4) ;  /* 0x000001b000007945 */ /* 0x000fd80003800200 */
[----:B------:R-:W-:Y:S05]  /*06b0*/  @!P0 BRA `(.L_x_5) ;  /* 0x0000000000648947 */ /* 0x000fea0003800000 */
[----:B------:R-:W2:Y:S02]  /*06c0*/  LDG.E R0, desc[UR8][R6.64] ;  /* 0x0000000806007981 */ /* 0x000ea4000c1e1900 */
[----:B--2---:R-:W-:-:S04]  /*06d0*/  IADD3 R3, P0, PT, R19, R0, RZ ;  /* 0x0000000013037210 */ /* 0x004fc80007f1e0ff */
[----:B------:R-:W-:Y:S02]  /*06e0*/  LEA.HI.X.SX32 R0, R0, R16, 0x1, P0 ;  /* 0x0000001000007211 */ /* 0x000fe400000f0eff */
[----:B------:R-:W-:-:S04]  /*06f0*/  LEA R20, P0, R3, UR14, 0x2 ;  /* 0x0000000e03147c11 */ /* 0x000fc8000f8010ff */
[----:B------:R-:W-:-:S05]  /*0700*/  LEA.HI.X R21, R3, UR15, R0, 0x2, P0 ;  /* 0x0000000f03157c11 */ /* 0x000fca00080f1400 */
[----:B------:R0:W-:Y:S04]  /*0710*/  STG.E desc[UR8][R20.64], R2 ;  /* 0x0000000214007986 */ /* 0x0001e8000c101908 */
[----:B------:R-:W2:Y:S02]  /*0720*/  LDG.E R0, desc[UR8][R6.64] ;  /* 0x0000000806007981 */ /* 0x000ea4000c1e1900 */
[----:B--2---:R-:W-:-:S13]  /*0730*/  ISETP.NE.AND P0, PT, R0, RZ, PT ;  /* 0x000000ff0000720c */ /* 0x004fda0003f05270 */
[----:B------:R-:W2:Y:S01]  /*0740*/  @!P0 LDG.E R23, desc[UR8][R8.64] ;  /* 0x0000000808178981 */ /* 0x000ea2000c1e1900 */
[----:B------:R-:W-:Y:S01]  /*0750*/  CS2R R12, SRZ ;  /* 0x00000000000c7805 */ /* 0x000fe2000001ff00 */
[----:B------:R-:W-:Y:S08]  /*0760*/  F2F.F64.F32 R10, R11 ;  /* 0x0000000b000a7310 */ /* 0x000ff00000201800 */
[----:B--2---:R-:W1:Y:S01]  /*0770*/  @!P0 F2F.F64.F32 R12, R23 ;  /* 0x00000017000c8310 */ /* 0x004e620000201800 */
[----:B------:R-:W-:-:S04]  /*0780*/  IADD3 R3, P0, PT, R19, R0, RZ ;  /* 0x0000000013037210 */ /* 0x000fc80007f1e0ff */
[----:B------:R-:W-:Y:S02]  /*0790*/  LEA.HI.X.SX32 R0, R0, R16, 0x1, P0 ;  /* 0x0000001000007211 */ /* 0x000fe400000f0eff */
[----:B0-----:R-:W-:-:S04]  /*07a0*/  LEA R2, P0, R3, UR20, 0x2 ;  /* 0x0000001403027c11 */ /* 0x001fc8000f8010ff */
[----:B------:R-:W-:Y:S01]  /*07b0*/  LEA.HI.X R3, R3, UR21, R0, 0x2, P0 ;  /* 0x0000001503037c11 */ /* 0x000fe200080f1400 */
[----:B-1----:R-:W-:-:S10]  /*07c0*/  DADD R12, R10, R12 ;  /* 0x000000000a0c7229 */ /* 0x002fd4000000000c */
[----:B------:R-:W0:Y:S02]  /*07d0*/  F2F.F32.F64 R13, R12 ;  /* 0x0000000c000d7310 */ /* 0x000e240000301000 */
[----:B0-----:R0:W-:Y:S04]  /*07e0*/  STG.E desc[UR8][R2.64], R13 ;  /* 0x0000000d02007986 */ /* 0x0011e8000c101908 */
[----:B------:R-:W2:Y:S02]  /*07f0*/  LDG.E R0, desc[UR8][R6.64] ;  /* 0x0000000806007981 */ /* 0x000ea4000c1e1900 */
[----:B--2---:R-:W-:-:S04]  /*0800*/  IADD3 R11, PT, PT, R0, 0x1, RZ ;  /* 0x00000001000b7810 */ /* 0x004fc80007ffe0ff */
[----:B------:R-:W-:Y:S01]  /*0810*/  ISETP.GE.AND P0, PT, R11, UR23, PT ;  /* 0x000000170b007c0c */ /* 0x000fe2000bf06270 */
[----:B------:R0:W-:-:S12]  /*0820*/  STG.E desc[UR8][R6.64], R11 ;  /* 0x0000000b06007986 */ /* 0x0001d8000c101908 */
[----:B0-----:R-:W-:Y:S05]  /*0830*/  @P0 EXIT ;  /* 0x000000000000094d */ /* 0x001fea0003800000 */
[----:B------:R-:W-:-:S07]  /*0840*/  CS2R R10, SRZ ;  /* 0x00000000000a7805 */ /* 0x000fce000001ff00 */
.L_x_5:
[----:B------:R-:W-:Y:S05]  /*0850*/  BSYNC.RECONVERGENT B0 ;  /* 0x0000000000007941 */ /* 0x000fea0003800200 */
.L_x_4:
[----:B------:R-:W-:Y:S05]  /*0860*/  BRA.U UP0, `(.L_x_6) ;  /* 0xfffffff900847547 */ /* 0x000fea000b83ffff */
[----:B------:R-:W-:Y:S05]  /*0870*/  EXIT ;  /* 0x000000000000794d */ /* 0x000fea0003800000 */
.L_x_0:
[----:B------:R-:W0:Y:S01]  /*0880*/  LDCU.64 UR6, c[0x0][0x388] ;  /* 0x00007100ff0677ac */ /* 0x000e220008000a00 */
[C---:B------:R-:W-:Y:S01]  /*0890*/  IMAD.SHL.U32 R27, R22.reuse, 0x4, RZ ;  /* 0x00000004161b7824 */ /* 0x040fe200078e00ff */
[----:B------:R-:W-:-:S04]  /*08a0*/  SHF.L.U64.HI R30, R22, 0x2, R17 ;  /* 0x00000002161e7819 */ /* 0x000fc80000010211 */
[----:B0-----:R-:W-:-:S04]  /*08b0*/  IADD3 R2, P0, PT, R27, UR6, RZ ;  /* 0x000000061b027c10 */ /* 0x001fc8000ff1e0ff */
[----:B------:R-:W-:-:S05]  /*08c0*/  IADD3.X R3, PT, PT, R30, UR7, RZ, P0, !PT ;  /* 0x000000071e037c10 */ /* 0x000fca00087fe4ff */
[----:B------:R-:W2:Y:S02]  /*08d0*/  LDG.E R0, desc[UR8][R2.64] ;  /* 0x0000000802007981 */ /* 0x000ea4000c1e1900 */
[----:B--2---:R-:W-:-:S13]  /*08e0*/  FSETP.NEU.AND P0, PT, R0, +INF , PT ;  /* 0x7f8000000000780b */ /* 0x004fda0003f0d000 */
[----:B------:R-:W-:Y:S05]  /*08f0*/  @!P0 EXIT ;  /* 0x000000000000894d */ /* 0x000fea0003800000 */
[----:B------:R-:W-:Y:S01]  /*0900*/  IMAD.MOV.U32 R0, RZ, RZ, R2 ;  /* 0x000000ffff007224 */ /* 0x000fe200078e0002 */
[----:B------:R-:W-:Y:S01]  /*0910*/  MOV R10, RZ ;  /* 0x000000ff000a7202 */ /* 0x000fe20000000f00 */
[----:B------:R-:W-:Y:S01]  /*0920*/  IMAD.MOV.U32 R2, RZ, RZ, RZ ;  /* 0x000000ffff027224 */ /* 0x000fe200078e00ff */
[----:B------:R-:W-:Y:S01]  /*0930*/  ULOP3.LUT UR5, UR5, 0x7, URZ, 0xc0, !UPT ;  /* 0x0000000705057892 */ /* 0x000fe2000f8ec0ff */
[----:B------:R-:W-:-:S11]  /*0940*/  UMOV UR4, URZ ;  /* 0x000000ff00047c82 */ /* 0x000fd60008000000 */
.L_x_76:
[----:B------:R-:W0:Y:S01]  /*0950*/  LDCU.64 UR6, c[0x0][0x380] ;  /* 0x00007000ff0677ac */ /* 0x000e220008000a00 */
[----:B------:R-:W1:Y:S01]  /*0960*/  LDCU.128 UR12, c[0x0][0x3a0] ;  /* 0x00007400ff0c77ac */ /* 0x000e620008000c00 */
[----:B0-----:R-:W-:-:S04]  /*0970*/  IADD3 R28, P0, PT, R27, UR6, RZ ;  /* 0x000000061b1c7c10 */ /* 0x001fc8000ff1e0ff */
[----:B------:R-:W-:Y:S01]  /*0980*/  IADD3.X R29, PT, PT, R30, UR7, RZ, P0, !PT ;  /* 0x000000071e1d7c10 */ /* 0x000fe200087fe4ff */
[----:B------:R-:W0:Y:S05]  /*0990*/  LDCU.64 UR6, c[0x0][0x398] ;  /* 0x00007300ff0677ac */ /* 0x000e2a0008000a00 */
[----:B------:R-:W2:Y:S01]  /*09a0*/  LDG.E R29, desc[UR8][R28.64] ;  /* 0x000000081c1d7981 */ /* 0x000ea2000c1e1900 */
[----:B0-----:R-:W-:-:S04]  /*09b0*/  IADD3 R24, P0, PT, R27, UR6, RZ ;  /* 0x000000061b187c10 */ /* 0x001fc8000ff1e0ff */
[----:B------:R-:W-:-:S06]  /*09c0*/  IADD3.X R25, PT, PT, R30, UR7, RZ, P0, !PT ;  /* 0x000000071e197c10 */ /* 0x000fcc00087fe4ff */
[----:B------:R-:W3:Y:S01]  /*09d0*/  LDG.E R25, desc[UR8][R24.64] ;  /* 0x0000000818197981 */ /* 0x000ee2000c1e1900 */
[----:B--2---:R-:W-:-:S05]  /*09e0*/  IMAD.WIDE R12, R29, 0x4, R4 ;  /* 0x000000041d0c7825 */ /* 0x004fca00078e0204 */
[----:B------:R-:W3:Y:S01]  /*09f0*/  LDG.E R32, desc[UR8][R12.64] ;  /* 0x000000080c207981 */ /* 0x000ee2000c1e1900 */
[----:B-1----:R-:W-:-:S04]  /*0a00*/  IADD3 R26, P0, PT, R27, UR12, RZ ;  /* 0x0000000c1b1a7c10 */ /* 0x002fc8000ff1e0ff */
[----:B------:R-:W-:Y:S02]  /*0a10*/  IADD3.X R27, PT, PT, R30, UR13, RZ, P0, !PT ;  /* 0x0000000d1e1b7c10 */ /* 0x000fe400087fe4ff */
[----:B------:R-:W-:-:S04]  /*0a20*/  IADD3 R11, P0, PT, R18, R29, RZ ;  /* 0x0000001d120b7210 */ /* 0x000fc80007f1e0ff */
[----:B------:R-:W-:Y:S01]  /*0a30*/  LEA.HI.X.SX32 R30, R29, R14, 0x1, P0 ;  /* 0x0000000e1d1e7211 */ /* 0x000fe200000f0eff */
[----:B------:R-:W2:Y:S01]  /*0a40*/  LDG.E R27, desc[UR8][R26.64] ;  /* 0x000000081a1b7981 */ /* 0x000ea2000c1e1900 */
[----:B------:R-:W-:-:S04]  /*0a50*/  LEA R28, P0, R11, UR14, 0x2 ;  /* 0x0000000e0b1c7c11 */ /* 0x000fc8000f8010ff */
[----:B------:R-:W-:Y:S02]  /*0a60*/  LEA.HI.X R29, R11, UR15, R30, 0x2, P0 ;  /* 0x0000000f0b1d7c11 */ /* 0x000fe400080f141e */
[----:B------:R-:W0:Y:S04]  /*0a70*/  LDC R30, c[0x0][0x3c0] ;  /* 0x0000f000ff1e7b82 */ /* 0x000e280000000800 */
[----:B------:R-:W4:Y:S01]  /*0a80*/  LDG.E R29, desc[UR8][R28.64] ;  /* 0x000000081c1d7981 */ /* 0x000f22000c1e1900 */
[----:B---3--:R-:W-:-:S05]  /*0a90*/  FADD R23, R25, R32 ;  /* 0x0000002019177221 */ /* 0x008fca0000000000 */
[----:B------:R1:W-:Y:S02]  /*0aa0*/  STG.E desc[UR8][R12.64], R23 ;  /* 0x000000170c007986 */ /* 0x0003e4000c101908 */
[----:B-1----:R-:W-:Y:S01]  /*0ab0*/  IMAD.MOV.U32 R12, RZ, RZ, R0 ;  /* 0x000000ffff0c7224 */ /* 0x002fe200078e0000 */
[----:B------:R-:W-:-:S05]  /*0ac0*/  MOV R13, R3 ;  /* 0x00000003000d7202 */ /* 0x000fca0000000f00 */
[----:B------:R-:W3:Y:S01]  /*0ad0*/  LDG.E R11, desc[UR8][R12.64] ;  /* 0x000000080c0b7981 */ /* 0x000ee2000c1e1900 */
[----:B0-----:R-:W0:Y:S01]  /*0ae0*/  MUFU.RCP R3, R30 ;  /* 0x0000001e00037308 */ /* 0x001e220000001000 */
[----:B----4-:R-:W-:Y:S01]  /*0af0*/  FFMA R2, R29, R25, R2 ;  /* 0x000000191d027223 */ /* 0x010fe20000000002 */
[----:B0-----:R-:W-:-:S04]  /*0b00*/  FFMA R0, R3, -R30, 1 ;  /* 0x3f80000003007423 */ /* 0x001fc8000000081e */
[----:B------:R-:W-:Y:S01]  /*0b10*/  FFMA R0, R3, R0, R3 ;  /* 0x0000000003007223 */ /* 0x000fe20000000003 */
[----:B--2---:R-:W-:Y:S01]  /*0b20*/  FFMA R10, R29, R27, R10 ;  /* 0x0000001b1d0a7223 */ /* 0x004fe2000000000a */
[----:B---3--:R-:W0:Y:S02]  /*0b30*/  FCHK P0, R11, R30 ;  /* 0x0000001e0b007302 */ /* 0x008e240000000000 */
[----:B------:R-:W-:-:S04]  /*0b40*/  FFMA R3, R0, R11, RZ ;  /* 0x0000000b00037223 */ /* 0x000fc800000000ff */
[----:B------:R-:W-:-:S04]  /*0b50*/  FFMA R24, R3, -R30, R11 ;  /* 0x8000001e03187223 */ /* 0x000fc8000000000b */
[----:B------:R-:W-:Y:S01]  /*0b60*/  FFMA R0, R0, R24, R3 ;  /* 0x0000001800007223 */ /* 0x000fe20000000003 */
[----:B0-----:R-:W-:Y:S06]  /*0b70*/  @!P0 BRA `(.L_x_7) ;  /* 0x0000000000148947 */ /* 0x001fec0003800000 */
[----:B------:R-:W0:Y:S01]  /*0b80*/  LDCU UR6, c[0x0][0x3c0] ;  /* 0x00007800ff0677ac */ /* 0x000e220008000800 */
[----:B------:R-:W-:Y:S01]  /*0b90*/  IMAD.MOV.U32 R0, RZ, RZ, R11 ;  /* 0x000000ffff007224 */ /* 0x000fe200078e000b */
[----:B------:R-:W-:Y:S01]  /*0ba0*/  MOV R24, 0xbd0 ;  /* 0x00000bd000187802 */ /* 0x000fe20000000f00 */
[----:B0-----:R-:W-:-:S07]  /*0bb0*/  IMAD.U32 R3, RZ, RZ, UR6 ;  /* 0x00000006ff037e24 */ /* 0x001fce000f8e00ff */
[----:B------:R-:W-:Y:S05]  /*0bc0*/  CALL.REL.NOINC `($__internal_0_$__cuda_sm3x_div_rn_noftz_f32_slowpath) ;  /* 0x0000001c00347944 */ /* 0x000fea0003c00000 */
.L_x_7:
        /* <DEDUP_REMOVED lines=14> */
[----:B------:R-:W-:Y:S02]  /*0cb0*/  MOV R0, R2 ;  /* 0x0000000200007202 */ /* 0x000fe40000000f00 */
[----:B------:R-:W-:-:S07]  /*0cc0*/  MOV R24, 0xce0 ;  /* 0x00000ce000187802 */ /* 0x000fce0000000f00 */
[----:B------:R-:W-:Y:S05]  /*0cd0*/  CALL.REL.NOINC `($__internal_0_$__cuda_sm3x_div_rn_noftz_f32_slowpath) ;  /* 0x0000001800f07944 */ /* 0x000fea0003c00000 */
.L_x_9:
[----:B------:R-:W-:Y:S05]  /*0ce0*/  BSYNC.RECONVERGENT B2 ;  /* 0x0000000000027941 */ /* 0x000fea0003800200 */
.L_x_8:
[----:B------:R-:W-:Y:S01]  /*0cf0*/  FSETP.GEU.AND P0, PT, R0, R15, PT ;  /* 0x0000000f0000720b */ /* 0x000fe20003f0e000 */
[----:B------:R-:W-:-:S12]  /*0d00*/  BSSY.RECONVERGENT B2, `(.L_x_10) ;  /* 0x00001a7000027945 */ /* 0x000fd80003800200 */
[----:B------:R-:W-:Y:S05]  /*0d10*/  @!P0 BRA `(.L_x_11) ;  /* 0x0000001800948947 */ /* 0x000fea0003800000 */
[----:B------:R-:W2:Y:S01]  /*0d20*/  LDG.E R0, desc[UR8][R6.64] ;  /* 0x0000000806007981 */ /* 0x000ea2000c1e1900 */
[----:B------:R-:W0:Y:S01]  /*0d30*/  LDCU.64 UR6, c[0x0][0x3e0] ;  /* 0x00007c00ff0677ac */ /* 0x000e220008000a00 */
[----:B--2---:R-:W-:-:S04]  /*0d40*/  IADD3 R2, P0, PT, R19, R0, RZ ;  /* 0x0000000013027210 */ /* 0x004fc80007f1e0ff */
[----:B------:R-:W-:Y:S02]  /*0d50*/  LEA.HI.X.SX32 R13, R0, R16, 0x1, P0 ;  /* 0x00000010000d7211 */ /* 0x000fe400000f0eff */
[----:B0-----:R-:W-:-:S04]  /*0d60*/  LEA R26, P0, R2, UR6, 0x2 ;  /* 0x00000006021a7c11 */ /* 0x001fc8000f8010ff */
[----:B------:R-:W-:Y:S01]  /*0d70*/  LEA.HI.X R27, R2, UR7, R13, 0x2, P0 ;  /* 0x00000007021b7c11 */ /* 0x000fe200080f140d */
[----:B------:R-:W-:Y:S01]  /*0d80*/  F2F.F64.F32 R24, R10 ;  /* 0x0000000a00187310 */ /* 0x000fe20000201800 */
[----:B------:R-:W0:Y:S03]  /*0d90*/  LDCU.64 UR6, c[0x0][0x3e8] ;  /* 0x00007d00ff0677ac */ /* 0x000e260008000a00 */
[----:B------:R1:W-:Y:S04]  /*0da0*/  STG.E desc[UR8][R26.64], R11 ;  /* 0x0000000b1a007986 */ /* 0x0003e8000c101908 */
[----:B------:R-:W2:Y:S02]  /*0db0*/  LDG.E R0, desc[UR8][R6.64] ;  /* 0x0000000806007981 */ /* 0x000ea4000c1e1900 */
[----:B--2---:R-:W-:-:S13]  /*0dc0*/  ISETP.NE.AND P0, PT, R0, RZ, PT ;  /* 0x000000ff0000720c */ /* 0x004fda0003f05270 */
[----:B------:R-:W2:Y:S01]  /*0dd0*/  @!P0 LDG.E R2, desc[UR8][R8.64] ;  /* 0x0000000808028981 */ /* 0x000ea2000c1e1900 */
[----:B------:R-:W-:-:S06]  /*0de0*/  CS2R R12, SRZ ;  /* 0x00000000000c7805 */ /* 0x000fcc000001ff00 */
[----:B--2---:R2:W3:Y:S01]  /*0df0*/  @!P0 F2F.F64.F32 R12, R2 ;  /* 0x00000002000c8310 */ /* 0x0044e20000201800 */
[----:B------:R-:W-:-:S04]  /*0e00*/  IADD3 R23, P0, PT, R19, R0, RZ ;  /* 0x0000000013177210 */ /* 0x000fc80007f1e0ff */
[----:B------:R-:W-:Y:S01]  /*0e10*/  LEA.HI.X.SX32 R0, R0, R16, 0x1, P0 ;  /* 0x0000001000007211 */ /* 0x000fe200000f0eff */
[----:B--2---:R-:W-:Y:S01]  /*0e20*/  IMAD.MOV.U32 R2, RZ, RZ, RZ ;  /* 0x000000ffff027224 */ /* 0x004fe200078e00ff */
[----:B---3--:R-:W-:Y:S01]  /*0e30*/  DADD R12, R24, R12 ;  /* 0x00000000180c7229 */ /* 0x008fe2000000000c */
[C---:B0-----:R-:W-:Y:S01]  /*0e40*/  LEA R24, P0, R23.reuse, UR6, 0x2 ;  /* 0x0000000617187c11 */ /* 0x041fe2000f8010ff */
[----:B------:R-:W0:Y:S03]  /*0e50*/  LDCU UR6, c[0x0][0x3d0] ;  /* 0x00007a00ff0677ac */ /* 0x000e260008000800 */
[----:B------:R-:W-:-:S05]  /*0e60*/  LEA.HI.X R25, R23, UR7, R0, 0x2, P0 ;  /* 0x0000000717197c11 */ /* 0x000fca00080f1400 */
[----:B------:R-:W2:Y:S01]  /*0e70*/  F2F.F32.F64 R13, R12 ;  /* 0x0000000c000d7310 */ /* 0x000ea20000301000 */
[----:B0-----:R-:W-:Y:S01]  /*0e80*/  UISETP.GE.U32.AND UP0, UPT, UR6, 0x8, UPT ;  /* 0x000000080600788c */ /* 0x001fe2000bf06070 */
[----:B--2---:R1:W-:Y:S08]  /*0e90*/  STG.E desc[UR8][R24.64], R13 ;  /* 0x0000000d18007986 */ /* 0x0043f0000c101908 */
[----:B------:R-:W-:Y:S05]  /*0ea0*/  BRA.U !UP0, `(.L_x_12) ;  /* 0x0000000d080c7547 */ /* 0x000fea000b800000 */
[----:B------:R-:W0:Y:S01]  /*0eb0*/  LDCU.64 UR12, c[0x0][0x3f8] ;  /* 0x00007f00ff0c77ac */ /* 0x000e220008000a00 */
[C---:B------:R-:W-:Y:S01]  /*0ec0*/  LEA R12, P0, R21.reuse, 0x10, 0x2 ;  /* 0x00000010150c7811 */ /* 0x040fe200078010ff */
[----:B------:R-:W2:Y:S03]  /*0ed0*/  LDCU.64 UR10, c[0x0][0x408] ;  /* 0x00008100ff0a77ac */ /* 0x000ea60008000a00 */
[----:B-1----:R-:W-:Y:S01]  /*0ee0*/  LEA.HI.X R13, R21, RZ, R20, 0x2, P0 ;  /* 0x000000ff150d7211 */ /* 0x002fe200000f1414 */
[----:B------:R-:W-:-:S04]  /*0ef0*/  ULOP3.LUT UR6, UR6, 0x7ffffff8, URZ, 0xc0, !UPT ;  /* 0x7ffffff806067892 */ /* 0x000fc8000f8ec0ff */
[----:B------:R-:W-:Y:S02]  /*0f00*/  UIADD3 UR7, UPT, UPT, -UR6, URZ, URZ ;  /* 0x000000ff06077290 */ /* 0x000fe4000fffe1ff */
[----:B------:R-:W-:Y:S01]  /*0f10*/  IMAD.U32 R2, RZ, RZ, UR6 ;  /* 0x00000006ff027e24 */ /* 0x000fe2000f8e00ff */
[----:B0-----:R-:W-:-:S03]  /*0f20*/  IADD3 R10, P1, PT, R12, UR12, RZ ;  /* 0x0000000c0c0a7c10 */ /* 0x001fc6000ff3e0ff */
[----:B------:R-:W-:Y:S02]  /*0f30*/  MOV R26, UR7 ;  /* 0x00000007001a7c02 */ /* 0x000fe40008000f00 */
[----:B--2---:R-:W-:Y:S02]  /*0f40*/  IADD3 R12, P0, PT, R12, UR10, RZ ;  /* 0x0000000a0c0c7c10 */ /* 0x004fe4000ff1e0ff */
[C---:B------:R-:W-:Y:S02]  /*0f50*/  IADD3.X R11, PT, PT, R13.reuse, UR13, RZ, P1, !PT ;  /* 0x0000000d0d0b7c10 */ /* 0x040fe40008ffe4ff */
[----:B------:R-:W-:-:S09]  /*0f60*/  IADD3.X R13, PT, PT, R13, UR11, RZ, P0, !PT ;  /* 0x0000000b0d0d7c10 */ /* 0x000fd200087fe4ff */
.L_x_45:
[----:B------:R-:W2:Y:S01]  /*0f70*/  LDG.E R28, desc[UR8][R10.64+-0x10] ;  /* 0xfffff0080a1c7981 */ /* 0x000ea2000c1e1900 */
[----:B------:R-:W-:Y:S01]  /*0f80*/  VIADD R26, R26, 0x8 ;  /* 0x000000081a1a7836 */ /* 0x000fe20000000000 */
[----:B------:R-:W-:Y:S04]  /*0f90*/  BSSY.RECONVERGENT B3, `(.L_x_13) ;  /* 0x0000015000037945 */ /* 0x000fe80003800200 */
[----:B------:R-:W-:Y:S02]  /*0fa0*/  ISETP.NE.AND P2, PT, R26, RZ, PT ;  /* 0x000000ff1a00720c */ /* 0x000fe40003f45270 */
[----:B--2---:R-:W-:-:S13]  /*0fb0*/  FSETP.NEU.AND P0, PT, R28, RZ, PT ;  /* 0x000000ff1c00720b */ /* 0x004fda0003f0d000 */
[----:B------:R-:W-:Y:S05]  /*0fc0*/  @!P0 BRA `(.L_x_14) ;  /* 0x0000000000448947 */ /* 0x000fea0003800000 */
[----:B------:R-:W0:Y:S01]  /*0fd0*/  MUFU.RCP R0, R3 ;  /* 0x0000000300007308 */ /* 0x000e220000001000 */
[----:B------:R-:W-:Y:S07]  /*0fe0*/  BSSY.RECONVERGENT B4, `(.L_x_15) ;  /* 0x000000b000047945 */ /* 0x000fee0003800200 */
        /* <DEDUP_REMOVED lines=10> */
.L_x_16:
[----:B------:R-:W-:Y:S05]  /*1090*/  BSYNC.RECONVERGENT B4 ;  /* 0x0000000000047941 */ /* 0x000fea0003800200 */
.L_x_15:
[----:B------:R-:W2:Y:S02]  /*10a0*/  LDG.E R23, desc[UR8][R12.64+-0x10] ;  /* 0xfffff0080c177981 */ /* 0x000ea4000c1e1900 */
[----:B--2---:R-:W-:-:S05]  /*10b0*/  FADD R23, R23, -R0 ;  /* 0x8000000017177221 */ /* 0x004fca0000000000 */
[----:B------:R0:W-:Y:S04]  /*10c0*/  STG.E desc[UR8][R12.64+-0x10], R23 ;  /* 0xfffff0170c007986 */ /* 0x0001e8000c101908 */
[----:B------:R0:W-:Y:S02]  /*10d0*/  STG.E desc[UR8][R10.64+-0x10], RZ ;  /* 0xfffff0ff0a007986 */ /* 0x0001e4000c101908 */
.L_x_14:
[----:B------:R-:W-:Y:S05]  /*10e0*/  BSYNC.RECONVERGENT B3 ;  /* 0x0000000000037941 */ /* 0x000fea0003800200 */
.L_x_13:
[----:B------:R-:W2:Y:S01]  /*10f0*/  LDG.E R28, desc[UR8][R10.64+-0xc] ;  /* 0xfffff4080a1c7981 */ /* 0x000ea2000c1e1900 */
[----:B------:R-:W-:Y:S01]  /*1100*/  BSSY.RECONVERGENT B3, `(.L_x_17) ;  /* 0x0000014000037945 */ /* 0x000fe20003800200 */
        /* <DEDUP_REMOVED lines=14> */
.L_x_20:
[----:B------:R-:W-:Y:S05]  /*11f0*/  BSYNC.RECONVERGENT B4 ;  /* 0x0000000000047941 */ /* 0x000fea0003800200 */
.L_x_19:
[----:B------:R-:W2:Y:S02]  /*1200*/  LDG.E R23, desc[UR8][R12.64+-0xc] ;  /* 0xfffff4080c177981 */ /* 0x000ea4000c1e1900 */
[----:B--2---:R-:W-:-:S05]  /*1210*/  FADD R23, R23, -R0 ;  /* 0x8000000017177221 */ /* 0x004fca0000000000 */
[----:B------:R1:W-:Y:S04]  /*1220*/  STG.E desc[UR8][R12.64+-0xc], R23 ;  /* 0xfffff4170c007986 */ /* 0x0003e8000c101908 */
[----:B------:R1:W-:Y:S02]  /*1230*/  STG.E desc[UR8][R10.64+-0xc], RZ ;  /* 0xfffff4ff0a007986 */ /* 0x0003e4000c101908 */
.L_x_18:
[----:B------:R-:W-:Y:S05]  /*1240*/  BSYNC.RECONVERGENT B3 ;  /* 0x0000000000037941 */ /* 0x000fea0003800200 */
.L_x_17:
[----:B------:R-:W2:Y:S01]  /*1250*/  LDG.E R28, desc[UR8][R10.64+-0x8] ;  /* 0xfffff8080a1c7981 */ /* 0x000ea2000c1e1900 */
[----:B------:R-:W-:Y:S01]  /*1260*/  BSSY.RECONVERGENT B3, `(.L_x_21) ;  /* 0x0000014000037945 */ /* 0x000fe20003800200 */
[----:B--2---:R-:W-:-:S13]  /*1270*/  FSETP.NEU.AND P0, PT, R28, RZ, PT ;  /* 0x000000ff1c00720b */ /* 0x004fda0003f0d000 */
[----:B------:R-:W-:Y:S05]  /*1280*/  @!P0 BRA `(.L_x_22) ;  /* 0x0000000000448947 */ /* 0x000fea0003800000 */
[----:B------:R-:W0:Y:S01]  /*1290*/  MUFU.RCP R0, R3 ;  /* 0x0000000300007308 */ /* 0x000e220000001000 */
[----:B------:R-:W-:Y:S07]  /*12a0*/  BSSY.RECONVERGENT B4, `(.L_x_23) ;  /* 0x000000b000047945 */ /* 0x000fee0003800200 */
[----:B------:R-:W2:Y:S01]  /*12b0*/  FCHK P0, R28, R3 ;  /* 0x000000031c007302 */ /* 0x000ea20000000000 */
[----:B01----:R-:W-:-:S04]  /*12c0*/  FFMA R23, -R3, R0, 1 ;  /* 0x3f80000003177423 */ /* 0x003fc80000000100 */
[----:B------:R-:W-:-:S04]  /*12d0*/  FFMA R0, R0, R23, R0 ;  /* 0x0000001700007223 */ /* 0x000fc80000000000 */
[----:B------:R-:W-:-:S04]  /*12e0*/  FFMA R23, R0, R28, RZ ;  /* 0x0000001c00177223 */ /* 0x000fc800000000ff */
[----:B------:R-:W-:-:S04]  /*12f0*/  FFMA R24, -R3, R23, R28 ;  /* 0x0000001703187223 */ /* 0x000fc8000000011c */
[----:B------:R-:W-:Y:S01]  /*1300*/  FFMA R0, R0, R24, R23 ;  /* 0x0000001800007223 */ /* 0x000fe20000000017 */
[----:B--2---:R-:W-:Y:S06]  /*1310*/  @!P0 BRA `(.L_x_24) ;  /* 0x00000000000c8947 */ /* 0x004fec0003800000 */
[----:B------:R-:W-:Y:S01]  /*1320*/  IMAD.MOV.U32 R0, RZ, RZ, R28 ;  /* 0x000000ffff007224 */ /* 0x000fe200078e001c */
[----:B------:R-:W-:-:S07]  /*1330*/  MOV R24, 0x1350 ;  /* 0x0000135000187802 */ /* 0x000fce0000000f00 */
[----:B------:R-:W-:Y:S05]  /*1340*/  CALL.REL.NOINC `($__internal_0_$__cuda_sm3x_div_rn_noftz_f32_slowpath) ;  /* 0x0000001400547944 */ /* 0x000fea0003c00000 */
.L_x_24:
[----:B------:R-:W-:Y:S05]  /*1350*/  BSYNC.RECONVERGENT B4 ;  /* 0x0000000000047941 */ /* 0x000fea0003800200 */
.L_x_23:
[----:B------:R-:W2:Y:S02]  /*1360*/  LDG.E R23, desc[UR8][R12.64+-0x8] ;  /* 0xfffff8080c177981 */ /* 0x000ea4000c1e1900 */
[----:B--2---:R-:W-:-:S05]  /*1370*/  FADD R23, R23, -R0 ;  /* 0x8000000017177221 */ /* 0x004fca0000000000 */
[----:B------:R2:W-:Y:S04]  /*1380*/  STG.E desc[UR8][R12.64+-0x8], R23 ;  /* 0xfffff8170c007986 */ /* 0x0005e8000c101908 */
[----:B------:R2:W-:Y:S02]  /*1390*/  STG.E desc[UR8][R10.64+-0x8], RZ ;  /* 0xfffff8ff0a007986 */ /* 0x0005e4000c101908 */
.L_x_22:
[----:B------:R-:W-:Y:S05]  /*13a0*/  BSYNC.RECONVERGENT B3 ;  /* 0x0000000000037941 */ /* 0x000fea0003800200 */
.L_x_21:
[----:B------:R-:W3:Y:S01]  /*13b0*/  LDG.E R28, desc[UR8][R10.64+-0x4] ;  /* 0xfffffc080a1c7981 */ /* 0x000ee2000c1e1900 */
[----:B------:R-:W-:Y:S01]  /*13c0*/  BSSY.RECONVERGENT B3, `(.L_x_25) ;  /* 0x0000014000037945 */ /* 0x000fe20003800200 */
[----:B---3--:R-:W-:-:S13]  /*13d0*/  FSETP.NEU.AND P0, PT, R28, RZ, PT ;  /* 0x000000ff1c00720b */ /* 0x008fda0003f0d000 */
[----:B------:R-:W-:Y:S05]  /*13e0*/  @!P0 BRA `(.L_x_26) ;  /* 0x0000000000448947 */ /* 0x000fea0003800000 */
[----:B------:R-:W0:Y:S01]  /*13f0*/  MUFU.RCP R0, R3 ;  /* 0x0000000300007308 */ /* 0x000e220000001000 */
[----:B------:R-:W-:Y:S07]  /*1400*/  BSSY.RECONVERGENT B4, `(.L_x_27) ;  /* 0x000000b000047945 */ /* 0x000fee0003800200 */
[----:B------:R-:W3:Y:S01]  /*1410*/  FCHK P0, R28, R3 ;  /* 0x000000031c007302 */ /* 0x000ee20000000000 */
[----:B012---:R-:W-:-:S04]  /*1420*/  FFMA R23, -R3, R0, 1 ;  /* 0x3f80000003177423 */ /* 0x007fc80000000100 */
[----:B------:R-:W-:-:S04]  /*1430*/  FFMA R0, R0, R23, R0 ;  /* 0x0000001700007223 */ /* 0x000fc80000000000 */
[----:B------:R-:W-:-:S04]  /*1440*/  FFMA R23, R0, R28, RZ ;  /* 0x0000001c00177223 */ /* 0x000fc800000000ff */
[----:B------:R-:W-:-:S04]  /*1450*/  FFMA R24, -R3, R23, R28 ;  /* 0x0000001703187223 */ /* 0x000fc8000000011c */
[----:B------:R-:W-:Y:S01]  /*1460*/  FFMA R0, R0, R24, R23 ;  /* 0x0000001800007223 */ /* 0x000fe20000000017 */
[----:B---3--:R-:W-:Y:S06]  /*1470*/  @!P0 BRA `(.L_x_28) ;  /* 0x00000000000c8947 */ /* 0x008fec0003800000 */
[----:B------:R-:W-:Y:S01]  /*1480*/  IMAD.MOV.U32 R0, RZ, RZ, R28 ;  /* 0x000000ffff007224 */ /* 0x000fe200078e001c */
[----:B------:R-:W-:-:S07]  /*1490*/  MOV R24, 0x14b0 ;  /* 0x000014b000187802 */ /* 0x000fce0000000f00 */
[----:B------:R-:W-:Y:S05]  /*14a0*/  CALL.REL.NOINC `($__internal_0_$__cuda_sm3x_div_rn_noftz_f32_slowpath) ;  /* 0x0000001000fc7944 */ /* 0x000fea0003c00000 */
.L_x_28:
[----:B------:R-:W-:Y:S05]  /*14b0*/  BSYNC.RECONVERGENT B4 ;  /* 0x0000000000047941 */ /* 0x000fea0003800200 */
.L_x_27:
[----:B------:R-:W2:Y:S02]  /*14c0*/  LDG.E R23, desc[UR8][R12.64+-0x4] ;  /* 0xfffffc080c177981 */ /* 0x000ea4000c1e1900 */
[----:B--2---:R-:W-:-:S05]  /*14d0*/  FADD R23, R23, -R0 ;  /* 0x8000000017177221 */ /* 0x004fca0000000000 */
[----:B------:R3:W-:Y:S04]  /*14e0*/  STG.E desc[UR8][R12.64+-0x4], R23 ;  /* 0xfffffc170c007986 */ /* 0x0007e8000c101908 */
[----:B------:R3:W-:Y:S02]  /*14f0*/  STG.E desc[UR8][R10.64+-0x4], RZ ;  /* 0xfffffcff0a007986 */ /* 0x0007e4000c101908 */
.L_x_26:
[----:B------:R-:W-:Y:S05]  /*1500*/  BSYNC.RECONVERGENT B3 ;  /* 0x0000000000037941 */ /* 0x000fea0003800200 */
.L_x_25:
[----:B------:R-:W4:Y:S01]  /*1510*/  LDG.E R28, desc[UR8][R10.64] ;  /* 0x000000080a1c7981 */ /* 0x000f22000c1e1900 */
[----:B------:R-:W-:Y:S01]  /*1520*/  BSSY.RECONVERGENT B3, `(.L_x_29) ;  /* 0x0000014000037945 */ /* 0x000fe20003800200 */
[----:B----4-:R-:W-:-:S13]  /*1530*/  FSETP.NEU.AND P0, PT, R28, RZ, PT ;  /* 0x000000ff1c00720b */ /* 0x010fda0003f0d000 */
[----:B------:R-:W-:Y:S05]  /*1540*/  @!P0 BRA `(.L_x_30) ;  /* 0x0000000000448947 */ /* 0x000fea0003800000 */
[----:B------:R-:W0:Y:S01]  /*1550*/  MUFU.RCP R0, R3 ;  /* 0x0000000300007308 */ /* 0x000e220000001000 */
[----:B------:R-:W-:Y:S07]  /*1560*/  BSSY.RECONVERGENT B4, `(.L_x_31) ;  /* 0x000000b000047945 */ /* 0x000fee0003800200 */
[----:B------:R-:W4:Y:S01]  /*1570*/  FCHK P0, R28, R3 ;  /* 0x000000031c007302 */ /* 0x000f220000000000 */
[----:B0123--:R-:W-:-:S04]  /*1580*/  FFMA R23, -R3, R0, 1 ;  /* 0x3f80000003177423 */ /* 0x00ffc80000000100 */
[----:B------:R-:W-:-:S04]  /*1590*/  FFMA R0, R0, R23, R0 ;  /* 0x0000001700007223 */ /* 0x000fc80000000000 */
[----:B------:R-:W-:-:S04]  /*15a0*/  FFMA R23, R0, R28, RZ ;  /* 0x0000001c00177223 */ /* 0x000fc800000000ff */
[----:B------:R-:W-:-:S04]  /*15b0*/  FFMA R24, -R3, R23, R28 ;  /* 0x0000001703187223 */ /* 0x000fc8000000011c */
[----:B------:R-:W-:Y:S01]  /*15c0*/  FFMA R0, R0, R24, R23 ;  /* 0x0000001800007223 */ /* 0x000fe20000000017 */
[----:B----4-:R-:W-:Y:S06]  /*15d0*/  @!P0 BRA `(.L_x_32) ;  /* 0x00000000000c8947 */ /* 0x010fec0003800000 */
[----:B------:R-:W-:Y:S02]  /*15e0*/  MOV R0, R28 ;  /* 0x0000001c00007202 */ /* 0x000fe40000000f00 */
[----:B------:R-:W-:-:S07]  /*15f0*/  MOV R24, 0x1610 ;  /* 0x0000161000187802 */ /* 0x000fce0000000f00 */
[----:B------:R-:W-:Y:S05]  /*1600*/  CALL.REL.NOINC `($__internal_0_$__cuda_sm3x_div_rn_noftz_f32_slowpath) ;  /* 0x0000001000a47944 */ /* 0x000fea0003c00000 */
.L_x_32:
[----:B------:R-:W-:Y:S05]  /*1610*/  BSYNC.RECONVERGENT B4 ;  /* 0x0000000000047941 */ /* 0x000fea0003800200 */
.L_x_31:
[----:B------:R-:W2:Y:S02]  /*1620*/  LDG.E R23, desc[UR8][R12.64] ;  /* 0x000000080c177981 */ /* 0x000ea4000c1e1900 */
[----:B--2---:R-:W-:-:S05]  /*1630*/  FADD R23, R23, -R0 ;  /* 0x8000000017177221 */ /* 0x004fca0000000000 */
[----:B------:R4:W-:Y:S04]  /*1640*/  STG.E desc[UR8][R12.64], R23 ;  /* 0x000000170c007986 */ /* 0x0009e8000c101908 */
[----:B------:R4:W-:Y:S02]  /*1650*/  STG.E desc[UR8][R10.64], RZ ;  /* 0x000000ff0a007986 */ /* 0x0009e4000c101908 */
.L_x_30:
[----:B------:R-:W-:Y:S05]  /*1660*/  BSYNC.RECONVERGENT B3 ;  /* 0x0000000000037941 */ /* 0x000fea0003800200 */
.L_x_29:
[----:B------:R-:W5:Y:S01]  /*1670*/  LDG.E R28, desc[UR8][R10.64+0x4] ;  /* 0x000004080a1c7981 */ /* 0x000f62000c1e1900 */
[----:B------:R-:W-:Y:S01]  /*1680*/  BSSY.RECONVERGENT B3, `(.L_x_33) ;  /* 0x0000014000037945 */ /* 0x000fe20003800200 */
[----:B-----5:R-:W-:-:S13]  /*1690*/  FSETP.NEU.AND P0, PT, R28, RZ, PT ;  /* 0x000000ff1c00720b */ /* 0x020fda0003f0d000 */
[----:B------:R-:W-:Y:S05]  /*16a0*/  @!P0 BRA `(.L_x_34) ;  /* 0x0000000000448947 */ /* 0x000fea0003800000 */
[----:B------:R-:W0:Y:S01]  /*16b0*/  MUFU.RCP R0, R3 ;  /* 0x0000000300007308 */ /* 0x000e220000001000 */
[----:B------:R-:W-:Y:S07]  /*16c0*/  BSSY.RECONVERGENT B4, `(.L_x_35) ;  /* 0x000000b000047945 */ /* 0x000fee0003800200 */
[----:B------:R-:W5:Y:S01]  /*16d0*/  FCHK P0, R28, R3 ;  /* 0x000000031c007302 */ /* 0x000f620000000000 */
[----:B01234-:R-:W-:-:S04]  /*16e0*/  FFMA R23, -R3, R0, 1 ;  /* 0x3f80000003177423 */ /* 0x01ffc80000000100 */
[----:B------:R-:W-:-:S04]  /*16f0*/  FFMA R0, R0, R23, R0 ;  /* 0x0000001700007223 */ /* 0x000fc80000000000 */
[----:B------:R-:W-:-:S04]  /*1700*/  FFMA R23, R0, R28, RZ ;  /* 0x0000001c00177223 */ /* 0x000fc800000000ff */
[----:B------:R-:W-:-:S04]  /*1710*/  FFMA R24, -R3, R23, R28 ;  /* 0x0000001703187223 */ /* 0x000fc8000000011c */
[----:B------:R-:W-:Y:S01]  /*1720*/  FFMA R0, R0, R24, R23 ;  /* 0x0000001800007223 */ /* 0x000fe20000000017 */
[----:B-----5:R-:W-:Y:S06]  /*1730*/  @!P0 BRA `(.L_x_36) ;  /* 0x00000000000c8947 */ /* 0x020fec0003800000 */
[----:B------:R-:W-:Y:S01]  /*1740*/  IMAD.MOV.U32 R0, RZ, RZ, R28 ;  /* 0x000000ffff007224 */ /* 0x000fe200078e001c */
[----:B------:R-:W-:-:S07]  /*1750*/  MOV R24, 0x1770 ;  /* 0x0000177000187802 */ /* 0x000fce0000000f00 */
[----:B------:R-:W-:Y:S05]  /*1760*/  CALL.REL.NOINC `($__internal_0_$__cuda_sm3x_div_rn_noftz_f32_slowpath) ;  /* 0x00000010004c7944 */ /* 0x000fea0003c00000 */
.L_x_36:
[----:B------:R-:W-:Y:S05]  /*1770*/  BSYNC.RECONVERGENT B4 ;  /* 0x0000000000047941 */ /* 0x000fea0003800200 */
.L_x_35:
[----:B------:R-:W2:Y:S02]  /*1780*/  LDG.E R23, desc[UR8][R12.64+0x4] ;  /* 0x000004080c177981 */ /* 0x000ea4000c1e1900 */
[----:B--2---:R-:W-:-:S05]  /*1790*/  FADD R23, R23, -R0 ;  /* 0x8000000017177221 */ /* 0x004fca0000000000 */
[----:B------:R0:W-:Y:S04]  /*17a0*/  STG.E desc[UR8][R12.64+0x4], R23 ;  /* 0x000004170c007986 */ /* 0x0001e8000c101908 */
[----:B------:R0:W-:Y:S02]  /*17b0*/  STG.E desc[UR8][R10.64+0x4], RZ ;  /* 0x000004ff0a007986 */ /* 0x0001e4000c101908 */
.L_x_34:
[----:B------:R-:W-:Y:S05]  /*17c0*/  BSYNC.RECONVERGENT B3 ;  /* 0x0000000000037941 */ /* 0x000fea0003800200 */
.L_x_33:
        /* <DEDUP_REMOVED lines=16> */
.L_x_40:
[----:B------:R-:W-:Y:S05]  /*18d0*/  BSYNC.RECONVERGENT B4 ;  /* 0x0000000000047941 */ /* 0x000fea0003800200 */
.L_x_39:
[----:B------:R-:W2:Y:S02]  /*18e0*/  LDG.E R23, desc[UR8][R12.64+0x8] ;  /* 0x000008080c177981 */ /* 0x000ea4000c1e1900 */
[----:B--2---:R-:W-:-:S05]  /*18f0*/  FADD R23, R23, -R0 ;  /* 0x8000000017177221 */ /* 0x004fca0000000000 */
[----:B------:R0:W-:Y:S04]  /*1900*/  STG.E desc[UR8][R12.64+0x8], R23 ;  /* 0x000008170c007986 */ /* 0x0001e8000c101908 */
[----:B------:R0:W-:Y:S02]  /*1910*/  STG.E desc[UR8][R10.64+0x8], RZ ;  /* 0x000008ff0a007986 */ /* 0x0001e4000c101908 */
.L_x_38:
[----:B------:R-:W-:Y:S05]  /*1920*/  BSYNC.RECONVERGENT B3 ;  /* 0x0000000000037941 */ /* 0x000fea0003800200 */
.L_x_37:
        /* <DEDUP_REMOVED lines=13> */
[----:B------:R-:W-:Y:S02]  /*1a00*/  MOV R0, R28 ;  /* 0x0000001c00007202 */ /* 0x000fe40000000f00 */
[----:B------:R-:W-:-:S07]  /*1a10*/  MOV R24, 0x1a30 ;  /* 0x00001a3000187802 */ /* 0x000fce0000000f00 */
[----:B------:R-:W-:Y:S05]  /*1a20*/  CALL.REL.NOINC `($__internal_0_$__cuda_sm3x_div_rn_noftz_f32_slowpath) ;  /* 0x0000000c009c7944 */ /* 0x000fea0003c00000 */
.L_x_44:
[----:B------:R-:W-:Y:S05]  /*1a30*/  BSYNC.RECONVERGENT B4 ;  /* 0x0000000000047941 */ /* 0x000fea0003800200 */
.L_x_43:
[----:B------:R-:W2:Y:S02]  /*1a40*/  LDG.E R23, desc[UR8][R12.64+0xc] ;  /* 0x00000c080c177981 */ /* 0x000ea4000c1e1900 */
[----:B--2---:R-:W-:-:S05]  /*1a50*/  FADD R23, R23, -R0 ;  /* 0x8000000017177221 */ /* 0x004fca0000000000 */
[----:B------:R0:W-:Y:S04]  /*1a60*/  STG.E desc[UR8][R12.64+0xc], R23 ;  /* 0x00000c170c007986 */ /* 0x0001e8000c101908 */
[----:B------:R0:W-:Y:S02]  /*1a70*/  STG.E desc[UR8][R10.64+0xc], RZ ;  /* 0x00000cff0a007986 */ /* 0x0001e4000c101908 */
.L_x_42:
[----:B------:R-:W-:Y:S05]  /*1a80*/  BSYNC.RECONVERGENT B3 ;  /* 0x0000000000037941 */ /* 0x000fea0003800200 */
.L_x_41:
[----:B01234-:R-:W-:Y:S02]  /*1a90*/  IADD3 R10, P0, PT, R10, 0x20, RZ ;  /* 0x000000200a0a7810 */ /* 0x01ffe40007f1e0ff */
[----:B------:R-:W-:-:S03]  /*1aa0*/  IADD3 R12, P1, PT, R12, 0x20, RZ ;  /* 0x000000200c0c7810 */ /* 0x000fc60007f3e0ff */
[----:B------:R-:W-:Y:S02]  /*1ab0*/  IMAD.X R11, RZ, RZ, R11, P0 ;  /* 0x000000ffff0b7224 */ /* 0x000fe400000e060b */
[----:B------:R-:W-:Y:S01]  /*1ac0*/  IMAD.X R13, RZ, RZ, R13, P1 ;  /* 0x000000ffff0d7224 */ /* 0x000fe200008e060d */
[----:B------:R-:W-:Y:S07]  /*1ad0*/  @P2 BRA `(.L_x_45) ;  /* 0xfffffff400242947 */ /* 0x000fee000383ffff */
.L_x_12:
[----:B------:R-:W-:-:S09]  /*1ae0*/  UISETP.NE.AND UP0, UPT, UR5, URZ, UPT ;  /* 0x000000ff0500728c */ /* 0x000fd2000bf05270 */
[----:B------:R-:W-:Y:S05]  /*1af0*/  BRA.U !UP0, `(.L_x_46) ;  /* 0x0000000908fc7547 */ /* 0x000fea000b800000 */
[----:B------:R-:W-:-:S04]  /*1b00*/  UIADD3 UR6, UPT, UPT, UR5, -0x1, URZ ;  /* 0xffffffff05067890 */ /* 0x000fc8000fffe0ff */
[----:B------:R-:W-:-:S09]  /*1b10*/  UISETP.GE.U32.AND UP0, UPT, UR6, 0x3, UPT ;  /* 0x000000030600788c */ /* 0x000fd2000bf06070 */
[----:B------:R-:W-:Y:S05]  /*1b20*/  BRA.U !UP0, `(.L_x_47) ;  /* 0x00000005087c7547 */ /* 0x000fea000b800000 */
[----:B-1----:R-:W-:Y:S01]  /*1b30*/  IMAD.WIDE.U32 R10, R2, 0x4, R4 ;  /* 0x00000004020a7825 */ /* 0x002fe200078e0004 */
[----:B------:R-:W0:Y:S04]  /*1b40*/  LDCU.64 UR6, c[0x0][0x408] ;  /* 0x00008100ff0677ac */ /* 0x000e280008000a00 */
[----:B------:R-:W2:Y:S01]  /*1b50*/  LDG.E R26, desc[UR8][R10.64] ;  /* 0x000000080a1a7981 */ /* 0x000ea2000c1e1900 */
[----:B------:R-:W-:Y:S01]  /*1b60*/  IADD3 R0, P0, PT, R21, R2, RZ ;  /* 0x0000000215007210 */ /* 0x000fe20007f1e0ff */
[----:B------:R-:W-:Y:S03]  /*1b70*/  BSSY.RECONVERGENT B3, `(.L_x_48) ;  /* 0x0000017000037945 */ /* 0x000fe60003800200 */
[----:B------:R-:W-:-:S02]  /*1b80*/  IADD3.X R13, PT, PT, RZ, R20, RZ, P0, !PT ;  /* 0x00000014ff0d7210 */ /* 0x000fc400007fe4ff */
[----:B0-----:R-:W-:-:S04]  /*1b90*/  LEA R12, P1, R0, UR6, 0x2 ;  /* 0x00000006000c7c11 */ /* 0x001fc8000f8210ff */
[----:B------:R-:W-:Y:S02]  /*1ba0*/  LEA.HI.X R13, R0, UR7, R13, 0x2, P1 ;  /* 0x00000007000d7c11 */ /* 0x000fe400088f140d */
        /* <DEDUP_REMOVED lines=14> */
.L_x_51:
[----:B------:R-:W-:Y:S05]  /*1c90*/  BSYNC.RECONVERGENT B4 ;  /* 0x0000000000047941 */ /* 0x000fea0003800200 */
.L_x_50:
[----:B------:R-:W2:Y:S02]  /*1ca0*/  LDG.E R23, desc[UR8][R12.64] ;  /* 0x000000080c177981 */ /* 0x000ea4000c1e1900 */
[----:B--2---:R-:W-:-:S05]  /*1cb0*/  FADD R23, R23, -R0 ;  /* 0x8000000017177221 */ /* 0x004fca0000000000 */
[----:B------:R0:W-:Y:S04]  /*1cc0*/  STG.E desc[UR8][R12.64], R23 ;  /* 0x000000170c007986 */ /* 0x0001e8000c101908 */
[----:B------:R0:W-:Y:S02]  /*1cd0*/  STG.E desc[UR8][R10.64], RZ ;  /* 0x000000ff0a007986 */ /* 0x0001e4000c101908 */
.L_x_49:
[----:B------:R-:W-:Y:S05]  /*1ce0*/  BSYNC.RECONVERGENT B3 ;  /* 0x0000000000037941 */ /* 0x000fea0003800200 */
.L_x_48:
        /* <DEDUP_REMOVED lines=16> */
.L_x_55:
[----:B------:R-:W-:Y:S05]  /*1df0*/  BSYNC.RECONVERGENT B4 ;  /* 0x0000000000047941 */ /* 0x000fea0003800200 */
.L_x_54:
[----:B------:R-:W2:Y:S02]  /*1e00*/  LDG.E R23, desc[UR8][R12.64+0x4] ;  /* 0x000004080c177981 */ /* 0x000ea4000c1e1900 */
[----:B--2---:R-:W-:-:S05]  /*1e10*/  FADD R23, R23, -R0 ;  /* 0x8000000017177221 */ /* 0x004fca0000000000 */
[----:B------:R1:W-:Y:S04]  /*1e20*/  STG.E desc[UR8][R12.64+0x4], R23 ;  /* 0x000004170c007986 */ /* 0x0003e8000c101908 */
[----:B------:R1:W-:Y:S02]  /*1e30*/  STG.E desc[UR8][R10.64+0x4], RZ ;  /* 0x000004ff0a007986 */ /* 0x0003e4000c101908 */
.L_x_53:
[----:B------:R-:W-:Y:S05]  /*1e40*/  BSYNC.RECONVERGENT B3 ;  /* 0x0000000000037941 */ /* 0x000fea0003800200 */
.L_x_52:
        /* <DEDUP_REMOVED lines=13> */
[----:B------:R-:W-:Y:S02]  /*1f20*/  MOV R0, R26 ;  /* 0x0000001a00007202 */ /* 0x000fe40000000f00 */
[----:B------:R-:W-:-:S07]  /*1f30*/  MOV R24, 0x1f50 ;  /* 0x00001f5000187802 */ /* 0x000fce0000000f00 */
[----:B------:R-:W-:Y:S05]  /*1f40*/  CALL.REL.NOINC `($__internal_0_$__cuda_sm3x_div_rn_noftz_f32_slowpath) ;  /* 0x0000000800547944 */ /* 0x000fea0003c00000 */
.L_x_59:
[----:B------:R-:W-:Y:S05]  /*1f50*/  BSYNC.RECONVERGENT B4 ;  /* 0x0000000000047941 */ /* 0x000fea0003800200 */
.L_x_58:
[----:B------:R-:W2:Y:S02]  /*1f60*/  LDG.E R23, desc[UR8][R12.64+0x8] ;  /* 0x000008080c177981 */ /* 0x000ea4000c1e1900 */
[----:B--2---:R-:W-:-:S05]  /*1f70*/  FADD R23, R23, -R0 ;  /* 0x8000000017177221 */ /* 0x004fca0000000000 */
[----:B------:R2:W-:Y:S04]  /*1f80*/  STG.E desc[UR8][R12.64+0x8], R23 ;  /* 0x000008170c007986 */ /* 0x0005e8000c101908 */
[----:B------:R2:W-:Y:S02]  /*1f90*/  STG.E desc[UR8][R10.64+0x8], RZ ;  /* 0x000008ff0a007986 */ /* 0x0005e4000c101908 */
.L_x_57:
[----:B------:R-:W-:Y:S05]  /*1fa0*/  BSYNC.RECONVERGENT B3 ;  /* 0x0000000000037941 */ /* 0x000fea0003800200 */
.L_x_56:
        /* <DEDUP_REMOVED lines=16> */
.L_x_63:
[----:B------:R-:W-:Y:S05]  /*20b0*/  BSYNC.RECONVERGENT B4 ;  /* 0x0000000000047941 */ /* 0x000fea0003800200 */
.L_x_62:
[----:B------:R-:W2:Y:S02]  /*20c0*/  LDG.E R23, desc[UR8][R12.64+0xc] ;  /* 0x00000c080c177981 */ /* 0x000ea4000c1e1900 */
[----:B--2---:R-:W-:-:S05]  /*20d0*/  FADD R23, R23, -R0 ;  /* 0x8000000017177221 */ /* 0x004fca0000000000 */
[----:B------:R3:W-:Y:S04]  /*20e0*/  STG.E desc[UR8][R12.64+0xc], R23 ;  /* 0x00000c170c007986 */ /* 0x0007e8000c101908 */
[----:B------:R3:W-:Y:S02]  /*20f0*/  STG.E desc[UR8][R10.64+0xc], RZ ;  /* 0x00000cff0a007986 */ /* 0x0007e4000c101908 */
.L_x_61:
[----:B------:R-:W-:Y:S05]  /*2100*/  BSYNC.RECONVERGENT B3 ;  /* 0x0000000000037941 */ /* 0x000fea0003800200 */
.L_x_60:
[----:B------:R-:W-:-:S07]  /*2110*/  VIADD R2, R2, 0x4 ;  /* 0x0000000402027836 */ /* 0x000fce0000000000 */
.L_x_47:
[----:B------:R-:W4:Y:S01]  /*2120*/  LDCU UR6, c[0x0][0x3d0] ;  /* 0x00007a00ff0677ac */ /* 0x000f220008000800 */
[----:B------:R-:W-:Y:S01]  /*2130*/  BSSY.RECONVERGENT B3, `(.L_x_46) ;  /* 0x000005b000037945 */ /* 0x000fe20003800200 */
[----:B----4-:R-:W-:-:S09]  /*2140*/  ULOP3.LUT UP0, UR6, UR6, 0x3, URZ, 0xc0, !UPT ;  /* 0x0000000306067892 */ /* 0x010fd2000f80c0ff */
[----:B------:R-:W-:Y:S05]  /*2150*/  BRA.U !UP0, `(.L_x_64) ;  /* 0x0000000508607547 */ /* 0x000fea000b800000 */
[----:B------:R-:W-:-:S09]  /*2160*/  UISETP.NE.AND UP0, UPT, UR6, 0x1, UPT ;  /* 0x000000010600788c */ /* 0x000fd2000bf05270 */
[----:B------:R-:W-:Y:S05]  /*2170*/  BRA.U !UP0, `(.L_x_65) ;  /* 0x0000000108e07547 */ /* 0x000fea000b800000 */
[----:B0123--:R-:W-:-:S05]  /*2180*/  IMAD.WIDE.U32 R10, R2, 0x4, R4 ;  /* 0x00000004020a7825 */ /* 0x00ffca00078e0004 */
        /* <DEDUP_REMOVED lines=16> */
.L_x_69:
[----:B------:R-:W-:Y:S05]  /*2290*/  BSYNC.RECONVERGENT B5 ;  /* 0x0000000000057941 */ /* 0x000fea0003800200 */
.L_x_68:
[----:B------:R-:W0:Y:S01]  /*22a0*/  LDCU.64 UR6, c[0x0][0x408] ;  /* 0x00008100ff0677ac */ /* 0x000e220008000a00 */
[----:B------:R-:W-:-:S05]  /*22b0*/  IADD3 R13, P0, PT, R21, R2, RZ ;  /* 0x00000002150d7210 */ /* 0x000fca0007f1e0ff */
[----:B------:R-:W-:Y:S01]  /*22c0*/  IMAD.X R24, RZ, RZ, R20, P0 ;  /* 0x000000ffff187224 */ /* 0x000fe200000e0614 */
[----:B0-----:R-:W-:-:S04]  /*22d0*/  LEA R12, P0, R13, UR6, 0x2 ;  /* 0x000000060d0c7c11 */ /* 0x001fc8000f8010ff */
[----:B------:R-:W-:-:S05]  /*22e0*/  LEA.HI.X R13, R13, UR7, R24, 0x2, P0 ;  /* 0x000000070d0d7c11 */ /* 0x000fca00080f1418 */
[----:B------:R-:W2:Y:S02]  /*22f0*/  LDG.E R23, desc[UR8][R12.64] ;  /* 0x000000080c177981 */ /* 0x000ea4000c1e1900 */
[----:B--2---:R-:W-:-:S05]  /*2300*/  FADD R23, R23, -R0 ;  /* 0x8000000017177221 */ /* 0x004fca0000000000 */
[----:B------:R0:W-:Y:S04]  /*2310*/  STG.E desc[UR8][R12.64], R23 ;  /* 0x000000170c007986 */ /* 0x0001e8000c101908 */
[----:B------:R0:W-:Y:S02]  /*2320*/  STG.E desc[UR8][R10.64], RZ ;  /* 0x000000ff0a007986 */ /* 0x0001e4000c101908 */
.L_x_67:
[----:B------:R-:W-:Y:S05]  /*2330*/  BSYNC.RECONVERGENT B4 ;  /* 0x0000000000047941 */ /* 0x000fea0003800200 */
.L_x_66:
        /* <DEDUP_REMOVED lines=16> */
.L_x_73:
[----:B------:R-:W-:Y:S05]  /*2440*/  BSYNC.RECONVERGENT B5 ;  /* 0x0000000000057941 */ /* 0x000fea0003800200 */
.L_x_72:
[----:B------:R-:W0:Y:S01]  /*2450*/  LDCU.64 UR6, c[0x0][0x408] ;  /* 0x00008100ff0677ac */ /* 0x000e220008000a00 */
[----:B------:R-:W-:-:S04]  /*2460*/  IADD3 R13, P0, PT, R21, R2, RZ ;  /* 0x00000002150d7210 */ /* 0x000fc80007f1e0ff */
[----:B------:R-:W-:Y:S02]  /*2470*/  IADD3.X R24, PT, PT, RZ, R20, RZ, P0, !PT ;  /* 0x00000014ff187210 */ /* 0x000fe400007fe4ff */
[----:B0-----:R-:W-:-:S04]  /*2480*/  LEA R12, P0, R13, UR6, 0x2 ;  /* 0x000000060d0c7c11 */ /* 0x001fc8000f8010ff */
[----:B------:R-:W-:-:S05]  /*2490*/  LEA.HI.X R13, R13, UR7, R24, 0x2, P0 ;  /* 0x000000070d0d7c11 */ /* 0x000fca00080f1418 */
[----:B------:R-:W2:Y:S02]  /*24a0*/  LDG.E R23, desc[UR8][R12.64+0x4] ;  /* 0x000004080c177981 */ /* 0x000ea4000c1e1900 */
[----:B--2---:R-:W-:-:S05]  /*24b0*/  FADD R23, R23, -R0 ;  /* 0x8000000017177221 */ /* 0x004fca0000000000 */
[----:B------:R1:W-:Y:S04]  /*24c0*/  STG.E desc[UR8][R12.64+0x4], R23 ;  /* 0x000004170c007986 */ /* 0x0003e8000c101908 */
[----:B------:R1:W-:Y:S02]  /*24d0*/  STG.E desc[UR8][R10.64+0x4], RZ ;  /* 0x000004ff0a007986 */ /* 0x0003e4000c101908 */
.L_x_71:
[----:B------:R-:W-:Y:S05]  /*24e0*/  BSYNC.RECONVERGENT B4 ;  /* 0x0000000000047941 */ /* 0x000fea0003800200 */
.L_x_70:
[----:B------:R-:W-:-:S07]  /*24f0*/  VIADD R2, R2, 0x2 ;  /* 0x0000000202027836 */ /* 0x000fce0000000000 */
.L_x_65:
[----:B------:R-:W4:Y:S02]  /*2500*/  LDCU UR6, c[0x0][0x3d0] ;  /* 0x00007a00ff0677ac */ /* 0x000f240008000800 */
[----:B----4-:R-:W-:-:S04]  /*2510*/  ULOP3.LUT UR6, UR6, 0x1, URZ, 0xc0, !UPT ;  /* 0x0000000106067892 */ /* 0x010fc8000f8ec0ff */
[----:B------:R-:W-:-:S09]  /*2520*/  UISETP.NE.U32.AND UP0, UPT, UR6, 0x1, UPT ;  /* 0x000000010600788c */ /* 0x000fd2000bf05070 */
[----:B------:R-:W-:Y:S05]  /*2530*/  BRA.U UP0, `(.L_x_64) ;  /* 0x0000000100687547 */ /* 0x000fea000b800000 */
[----:B0123--:R-:W-:-:S05]  /*2540*/  IMAD.WIDE.U32 R10, R2, 0x4, R4 ;  /* 0x00000004020a7825 */ /* 0x00ffca00078e0004 */
[----:B------:R-:W2:Y:S02]  /*2550*/  LDG.E R24, desc[UR8][R10.64] ;  /* 0x000000080a187981 */ /* 0x000ea4000c1e1900 */
        /* <DEDUP_REMOVED lines=14> */
.L_x_75:
[----:B------:R-:W-:Y:S05]  /*2640*/  BSYNC.RECONVERGENT B4 ;  /* 0x0000000000047941 */ /* 0x000fea0003800200 */
.L_x_74:
        /* <DEDUP_REMOVED lines=9> */
.L_x_64:
[----:B------:R-:W-:Y:S05]  /*26e0*/  BSYNC.RECONVERGENT B3 ;  /* 0x0000000000037941 */ /* 0x000fea0003800200 */
.L_x_46:
[----:B------:R-:W4:Y:S01]  /*26f0*/  LDG.E R0, desc[UR8][R6.64] ;  /* 0x0000000806007981 */ /* 0x000f22000c1e1900 */
[----:B------:R-:W5:Y:S01]  /*2700*/  LDCU UR6, c[0x0][0x3cc] ;  /* 0x00007980ff0677ac */ /* 0x000f620008000800 */
[----:B----4-:R-:W-:-:S05]  /*2710*/  VIADD R3, R0, 0x1 ;  /* 0x0000000100037836 */ /* 0x010fca0000000000 */
[----:B-----5:R-:W-:Y:S01]  /*2720*/  ISETP.GE.AND P0, PT, R3, UR6, PT ;  /* 0x0000000603007c0c */ /* 0x020fe2000bf06270 */
[----:B------:R4:W-:-:S12]  /*2730*/  STG.E desc[UR8][R6.64], R3 ;  /* 0x0000000306007986 */ /* 0x0009d8000c101908 */
[----:B----4-:R-:W-:Y:S05]  /*2740*/  @P0 EXIT ;  /* 0x000000000000094d */ /* 0x010fea0003800000 */
[----:B------:R-:W-:Y:S02]  /*2750*/  HFMA2 R2, -RZ, RZ, 0, 0 ;  /* 0x00000000ff027431 */ /* 0x000fe400000001ff */
[----:B0123--:R-:W-:-:S07]  /*2760*/  IMAD.MOV.U32 R10, RZ, RZ, RZ ;  /* 0x000000ffff0a7224 */ /* 0x00ffce00078e00ff */
.L_x_11:
[----:B------:R-:W-:Y:S05]  /*2770*/  BSYNC.RECONVERGENT B2 ;  /* 0x0000000000027941 */ /* 0x000fea0003800200 */
.L_x_10:
[----:B------:R-:W0:Y:S01]  /*2780*/  LDC R0, c[0x0][0x3c8] ;  /* 0x0000f200ff007b82 */ /* 0x000e220000000800 */
[----:B------:R-:W-:-:S06]  /*2790*/  UIADD3 UR6, UPT, UPT, UR4, 0x1, URZ ;  /* 0x0000000104067890 */ /* 0x000fcc000fffe0ff */
[----:B0-----:R-:W-:-:S13]  /*27a0*/  ISETP.NE.AND P0, PT, R0, UR6, PT ;  /* 0x0000000600007c0c */ /* 0x001fda000bf05270 */
[----:B------:R-:W-:Y:S05]  /*27b0*/  @!P0 EXIT ;  /* 0x000000000000894d */ /* 0x000fea0003800000 */
[----:B------:R-:W0:Y:S01]  /*27c0*/  LDC.64 R12, c[0x0][0x388] ;  /* 0x0000e200ff0c7b82 */ /* 0x000e220000000a00 */
[----:B------:R-:W-:Y:S02]  /*27d0*/  UMOV UR4, UR6 ;  /* 0x0000000600047c82 */ /* 0x000fe40008000000 */
[----:B------:R-:W-:-:S05]  /*27e0*/  IADD3 R30, P0, PT, R22, UR4, RZ ;  /* 0x00000004161e7c10 */ /* 0x000fca000ff1e0ff */
[----:B------:R-:W-:Y:S02]  /*27f0*/  IMAD.X R3, RZ, RZ, R17, P0 ;  /* 0x000000ffff037224 */ /* 0x000fe400000e0611 */
[----:B------:R-:W-:-:S03]  /*2800*/  IMAD.SHL.U32 R27, R30, 0x4, RZ ;  /* 0x000000041e1b7824 */ /* 0x000fc600078e00ff */
[----:B------:R-:W-:Y:S02]  /*2810*/  SHF.L.U64.HI R30, R30, 0x2, R3 ;  /* 0x000000021e1e7819 */ /* 0x000fe40000010203 */
[----:B0-----:R-:W-:-:S04]  /*2820*/  IADD3 R0, P0, PT, R27, R12, RZ ;  /* 0x0000000c1b007210 */ /* 0x001fc80007f1e0ff */
[----:B------:R-:W-:Y:S01]  /*2830*/  IADD3.X R3, PT, PT, R30, R13, RZ, P0, !PT ;  /* 0x0000000d1e037210 */ /* 0x000fe200007fe4ff */
[----:B------:R-:W-:-:S04]  /*2840*/  IMAD.MOV.U32 R12, RZ, RZ, R0 ;  /* 0x000000ffff0c7224 */ /* 0x000fc800078e0000 */
[----:B------:R-:W-:-:S05]  /*2850*/  IMAD.MOV.U32 R13, RZ, RZ, R3 ;  /* 0x000000ffff0d7224 */ /* 0x000fca00078e0003 */
[----:B------:R-:W2:Y:S02]  /*2860*/  LDG.E R11, desc[UR8][R12.64] ;  /* 0x000000080c0b7981 */ /* 0x000ea4000c1e1900 */
[----:B--2---:R-:W-:-:S13]  /*2870*/  FSETP.NEU.AND P0, PT, R11, +INF , PT ;  /* 0x7f8000000b00780b */ /* 0x004fda0003f0d000 */
[----:B------:R-:W-:Y:S05]  /*2880*/  @P0 BRA `(.L_x_76) ;  /* 0xffffffe000300947 */ /* 0x000fea000383ffff */
[----:B------:R-:W-:Y:S05]  /*2890*/  EXIT ;  /* 0x000000000000794d */ /* 0x000fea0003800000 */
        .weak           $__internal_0_$__cuda_sm3x_div_rn_noftz_f32_slowpath
        .type           $__internal_0_$__cuda_sm3x_div_rn_noftz_f32_slowpath,@function
        .size           $__internal_0_$__cuda_sm3x_div_rn_noftz_f32_slowpath,(.L_x_89 - $__internal_0_$__cuda_sm3x_div_rn_noftz_f32_slowpath)
$__internal_0_$__cuda_sm3x_div_rn_noftz_f32_slowpath:
[--C-:B------:R-:W-:Y:S01]  /*28a0*/  SHF.R.U32.HI R23, RZ, 0x17, R3.reuse ;  /* 0x00000017ff177819 */ /* 0x100fe20000011603 */
[----:B------:R-:W-:Y:S01]  /*28b0*/  BSSY.RECONVERGENT B0, `(.L_x_77) ;  /* 0x0000065000007945 */ /* 0x000fe20003800200 */
[----:B------:R-:W-:Y:S01]  /*28c0*/  SHF.R.U32.HI R27, RZ, 0x17, R0 ;  /* 0x00000017ff1b7819 */ /* 0x000fe20000011600 */
[----:B------:R-:W-:Y:S01]  /*28d0*/  IMAD.MOV.U32 R29, RZ, RZ, R3 ;  /* 0x000000ffff1d7224 */ /* 0x000fe200078e0003 */
[----:B------:R-:W-:Y:S02]  /*28e0*/  LOP3.LUT R23, R23, 0xff, RZ, 0xc0, !PT ;  /* 0x000000ff17177812 */ /* 0x000fe400078ec0ff */
[----:B------:R-:W-:Y:S02]  /*28f0*/  LOP3.LUT R27, R27, 0xff, RZ, 0xc0, !PT ;  /* 0x000000ff1b1b7812 */ /* 0x000fe400078ec0ff */
[----:B------:R-:W-:-:S04]  /*2900*/  IADD3 R25, PT, PT, R23, -0x1, RZ ;  /* 0xffffffff17197810 */ /* 0x000fc80007ffe0ff */
[----:B------:R-:W-:Y:S01]  /*2910*/  ISETP.GT.U32.AND P0, PT, R25, 0xfd, PT ;  /* 0x000000fd1900780c */ /* 0x000fe20003f04070 */
[----:B------:R-:W-:-:S05]  /*2920*/  VIADD R25, R27, 0xffffffff ;  /* 0xffffffff1b197836 */ /* 0x000fca0000000000 */
[----:B------:R-:W-:-:S13]  /*2930*/  ISETP.GT.U32.OR P0, PT, R25, 0xfd, P0 ;  /* 0x000000fd1900780c */ /* 0x000fda0000704470 */
[----:B------:R-:W-:Y:S01]  /*2940*/  @!P0 MOV R25, RZ ;  /* 0x000000ff00198202 */ /* 0x000fe20000000f00 */
[----:B------:R-:W-:Y:S06]  /*2950*/  @!P0 BRA `(.L_x_78) ;  /* 0x0000000000648947 */ /* 0x000fec0003800000 */
[----:B------:R-:W-:Y:S02]  /*2960*/  FSETP.GTU.FTZ.AND P0, PT, |R0|, +INF , PT ;  /* 0x7f8000000000780b */ /* 0x000fe40003f1c200 */
[----:B------:R-:W-:-:S04]  /*2970*/  FSETP.GTU.FTZ.AND P1, PT, |R3|, +INF , PT ;  /* 0x7f8000000300780b */ /* 0x000fc80003f3c200 */
[----:B------:R-:W-:-:S13]  /*2980*/  PLOP3.LUT P0, PT, P0, P1, PT, 0xf8, 0x8f ;  /* 0x00000000008f781c */ /* 0x000fda0000703f70 */
[----:B------:R-:W-:Y:S05]  /*2990*/  @P0 BRA `(.L_x_79) ;  /* 0x0000000400540947 */ /* 0x000fea0003800000 */
[----:B------:R-:W-:-:S13]  /*29a0*/  LOP3.LUT P0, RZ, R29, 0x7fffffff, R0, 0xc8, !PT ;  /* 0x7fffffff1dff7812 */ /* 0x000fda000780c800 */
[----:B------:R-:W-:Y:S05]  /*29b0*/  @!P0 BRA `(.L_x_80) ;  /* 0x0000000400448947 */ /* 0x000fea0003800000 */
[C---:B------:R-:W-:Y:S02]  /*29c0*/  FSETP.NEU.FTZ.AND P3, PT, |R0|.reuse, +INF , PT ;  /* 0x7f8000000000780b */ /* 0x040fe40003f7d200 */
[----:B------:R-:W-:Y:S02]  /*29d0*/  FSETP.NEU.FTZ.AND P1, PT, |R3|, +INF , PT ;  /* 0x7f8000000300780b */ /* 0x000fe40003f3d200 */
[----:B------:R-:W-:-:S11]  /*29e0*/  FSETP.NEU.FTZ.AND P0, PT, |R0|, +INF , PT ;  /* 0x7f8000000000780b */ /* 0x000fd60003f1d200 */
[----:B------:R-:W-:Y:S05]  /*29f0*/  @!P1 BRA !P3, `(.L_x_80) ;  /* 0x0000000400349947 */ /* 0x000fea0005800000 */
[----:B------:R-:W-:-:S04]  /*2a00*/  LOP3.LUT P3, RZ, R0, 0x7fffffff, RZ, 0xc0, !PT ;  /* 0x7fffffff00ff7812 */ /* 0x000fc8000786c0ff */
[----:B------:R-:W-:-:S13]  /*2a10*/  PLOP3.LUT P1, PT, P1, P3, PT, 0x2f, 0xf2 ;  /* 0x0000000000f2781c */ /* 0x000fda0000f26577 */
[----:B------:R-:W-:Y:S05]  /*2a20*/  @P1 BRA `(.L_x_81) ;  /* 0x0000000400201947 */ /* 0x000fea0003800000 */
[----:B------:R-:W-:-:S04]  /*2a30*/  LOP3.LUT P1, RZ, R29, 0x7fffffff, RZ, 0xc0, !PT ;  /* 0x7fffffff1dff7812 */ /* 0x000fc8000782c0ff */
[----:B------:R-:W-:-:S13]  /*2a40*/  PLOP3.LUT P0, PT, P0, P1, PT, 0x2f, 0xf2 ;  /* 0x0000000000f2781c */ /* 0x000fda0000702577 */
[----:B------:R-:W-:Y:S05]  /*2a50*/  @P0 BRA `(.L_x_82) ;  /* 0x0000000400080947 */ /* 0x000fea0003800000 */
[----:B------:R-:W-:-:S05]  /*2a60*/  VIADD R25, R27, 0xffffffff ;  /* 0xffffffff1b197836 */ /* 0x000fca0000000000 */
[----:B------:R-:W-:Y:S01]  /*2a70*/  ISETP.GE.AND P0, PT, R25, RZ, PT ;  /* 0x000000ff1900720c */ /* 0x000fe20003f06270 */
[----:B------:R-:W-:-:S05]  /*2a80*/  VIADD R25, R23, 0xffffffff ;  /* 0xffffffff17197836 */ /* 0x000fca0000000000 */
[----:B------:R-:W-:-:S07]  /*2a90*/  ISETP.GE.AND P1, PT, R25, RZ, PT ;  /* 0x000000ff1900720c */ /* 0x000fce0003f26270 */
[----:B------:R-:W-:Y:S01]  /*2aa0*/  @P0 MOV R25, RZ ;  /* 0x000000ff00190202 */ /* 0x000fe20000000f00 */
[----:B------:R-:W-:Y:S02]  /*2ab0*/  @!P0 IMAD.MOV.U32 R25, RZ, RZ, -0x40 ;  /* 0xffffffc0ff198424 */ /* 0x000fe400078e00ff */
[----:B------:R-:W-:-:S03]  /*2ac0*/  @!P0 FFMA R0, R0, 1.84467440737095516160e+19, RZ ;  /* 0x5f80000000008823 */ /* 0x000fc600000000ff */
[----:B------:R-:W-:Y:S01]  /*2ad0*/  @!P1 FFMA R29, R3, 1.84467440737095516160e+19, RZ ;  /* 0x5f800000031d9823 */ /* 0x000fe200000000ff */
[----:B------:R-:W-:-:S07]  /*2ae0*/  @!P1 IADD3 R25, PT, PT, R25, 0x40, RZ ;  /* 0x0000004019199810 */ /* 0x000fce0007ffe0ff */
.L_x_78:
[----:B------:R-:W-:Y:S01]  /*2af0*/  VIADD R27, R27, 0xffffff81 ;  /* 0xffffff811b1b7836 */ /* 0x000fe20000000000 */
[----:B------:R-:W-:Y:S01]  /*2b00*/  LEA R30, R23, 0xc0800000, 0x17 ;  /* 0xc0800000171e7811 */ /* 0x000fe200078eb8ff */
[----:B------:R-:W-:Y:S02]  /*2b10*/  BSSY.RECONVERGENT B1, `(.L_x_83) ;  /* 0x0000035000017945 */ /* 0x000fe40003800200 */
[C---:B------:R-:W-:Y:S01]  /*2b20*/  IMAD R0, R27.reuse, -0x800000, R0 ;  /* 0xff8000001b007824 */ /* 0x040fe200078e0200 */
[----:B------:R-:W-:Y:S02]  /*2b30*/  IADD3 R28, PT, PT, R27, 0x7f, -R23 ;  /* 0x0000007f1b1c7810 */ /* 0x000fe40007ffe817 */
[----:B------:R-:W-:-:S03]  /*2b40*/  IADD3 R30, PT, PT, -R30, R29, RZ ;  /* 0x0000001d1e1e7210 */ /* 0x000fc60007ffe1ff */
[----:B------:R-:W-:Y:S02]  /*2b50*/  IMAD.IADD R25, R28, 0x1, R25 ;  /* 0x000000011c197824 */ /* 0x000fe400078e0219 */
[----:B------:R-:W0:Y:S01]  /*2b60*/  MUFU.RCP R28, R30 ;  /* 0x0000001e001c7308 */ /* 0x000e220000001000 */
[----:B------:R-:W-:-:S04]  /*2b70*/  FADD.FTZ R29, -R30, -RZ ;  /* 0x800000ff1e1d7221 */ /* 0x000fc80000010100 */
[----:B0-----:R-:W-:-:S04]  /*2b80*/  FFMA R23, R28, R29, 1 ;  /* 0x3f8000001c177423 */ /* 0x001fc8000000001d */
[----:B------:R-:W-:-:S04]  /*2b90*/  FFMA R23, R28, R23, R28 ;  /* 0x000000171c177223 */ /* 0x000fc8000000001c */
[----:B------:R-:W-:-:S04]  /*2ba0*/  FFMA R32, R0, R23, RZ ;  /* 0x0000001700207223 */ /* 0x000fc800000000ff */
[----:B------:R-:W-:-:S04]  /*2bb0*/  FFMA R28, R29, R32, R0 ;  /* 0x000000201d1c7223 */ /* 0x000fc80000000000 */
[----:B------:R-:W-:-:S04]  /*2bc0*/  FFMA R28, R23, R28, R32 ;  /* 0x0000001c171c7223 */ /* 0x000fc80000000020 */
[----:B------:R-:W-:-:S04]  /*2bd0*/  FFMA R29, R29, R28, R0 ;  /* 0x0000001c1d1d7223 */ /* 0x000fc80000000000 */
[----:B------:R-:W-:-:S05]  /*2be0*/  FFMA R0, R23, R29, R28 ;  /* 0x0000001d17007223 */ /* 0x000fca000000001c */
[----:B------:R-:W-:-:S04]  /*2bf0*/  SHF.R.U32.HI R32, RZ, 0x17, R0 ;  /* 0x00000017ff207819 */ /* 0x000fc80000011600 */
[----:B------:R-:W-:-:S04]  /*2c00*/  LOP3.LUT R32, R32, 0xff, RZ, 0xc0, !PT ;  /* 0x000000ff20207812 */ /* 0x000fc800078ec0ff */
[----:B------:R-:W-:-:S05]  /*2c10*/  IADD3 R27, PT, PT, R32, R25, RZ ;  /* 0x00000019201b7210 */ /* 0x000fca0007ffe0ff */
[----:B------:R-:W-:-:S05]  /*2c20*/  VIADD R30, R27, 0xffffffff ;  /* 0xffffffff1b1e7836 */ /* 0x000fca0000000000 */
[----:B------:R-:W-:-:S13]  /*2c30*/  ISETP.GE.U32.AND P0, PT, R30, 0xfe, PT ;  /* 0x000000fe1e00780c */ /* 0x000fda0003f06070 */
[----:B------:R-:W-:Y:S05]  /*2c40*/  @!P0 BRA `(.L_x_84) ;  /* 0x0000000000808947 */ /* 0x000fea0003800000 */
[----:B------:R-:W-:-:S13]  /*2c50*/  ISETP.GT.AND P0, PT, R27, 0xfe, PT ;  /* 0x000000fe1b00780c */ /* 0x000fda0003f04270 */
[----:B------:R-:W-:Y:S05]  /*2c60*/  @P0 BRA `(.L_x_85) ;  /* 0x00000000006c0947 */ /* 0x000fea0003800000 */
[----:B------:R-:W-:-:S13]  /*2c70*/  ISETP.GE.AND P0, PT, R27, 0x1, PT ;  /* 0x000000011b00780c */ /* 0x000fda0003f06270 */
[----:B------:R-:W-:Y:S05]  /*2c80*/  @P0 BRA `(.L_x_86) ;  /* 0x0000000000740947 */ /* 0x000fea0003800000 */
[----:B------:R-:W-:Y:S02]  /*2c90*/  ISETP.GE.AND P0, PT, R27, -0x18, PT ;  /* 0xffffffe81b00780c */ /* 0x000fe40003f06270 */
[----:B------:R-:W-:-:S11]  /*2ca0*/  LOP3.LUT R0, R0, 0x80000000, RZ, 0xc0, !PT ;  /* 0x8000000000007812 */ /* 0x000fd600078ec0ff */
[----:B------:R-:W-:Y:S05]  /*2cb0*/  @!P0 BRA `(.L_x_86) ;  /* 0x0000000000688947 */ /* 0x000fea0003800000 */
[CCC-:B------:R-:W-:Y:S01]  /*2cc0*/  FFMA.RP R25, R23.reuse, R29.reuse, R28.reuse ;  /* 0x0000001d17197223 */ /* 0x1c0fe2000000801c */
[-CC-:B------:R-:W-:Y:S01]  /*2cd0*/  FFMA.RM R30, R23, R29.reuse, R28.reuse ;  /* 0x0000001d171e7223 */ /* 0x180fe2000000401c */
[C---:B------:R-:W-:Y:S02]  /*2ce0*/  ISETP.NE.AND P3, PT, R27.reuse, RZ, PT ;  /* 0x000000ff1b00720c */ /* 0x040fe40003f65270 */
[----:B------:R-:W-:Y:S02]  /*2cf0*/  ISETP.NE.AND P1, PT, R27, RZ, PT ;  /* 0x000000ff1b00720c */ /* 0x000fe40003f25270 */
[----:B------:R-:W-:Y:S01]  /*2d00*/  FSETP.NEU.FTZ.AND P0, PT, R25, R30, PT ;  /* 0x0000001e1900720b */ /* 0x000fe20003f1d000 */
[----:B------:R-:W-:Y:S01]  /*2d10*/  FFMA.RZ R25, R23, R29, R28 ;  /* 0x0000001d17197223 */ /* 0x000fe2000000c01c */
[----:B------:R-:W-:Y:S01]  /*2d20*/  IADD3 R28, PT, PT, R27, 0x20, RZ ;  /* 0x000000201b1c7810 */ /* 0x000fe20007ffe0ff */
[----:B------:R-:W-:-:S03]  /*2d30*/  IMAD.MOV R27, RZ, RZ, -R27 ;  /* 0x000000ffff1b7224 */ /* 0x000fc600078e0a1b */
[----:B------:R-:W-:-:S04]  /*2d40*/  LOP3.LUT R25, R25, 0x7fffff, RZ, 0xc0, !PT ;  /* 0x007fffff19197812 */ /* 0x000fc800078ec0ff */
[----:B------:R-:W-:-:S04]  /*2d50*/  LOP3.LUT R25, R25, 0x800000, RZ, 0xfc, !PT ;  /* 0x0080000019197812 */ /* 0x000fc800078efcff */
[----:B------:R-:W-:Y:S02]  /*2d60*/  SHF.L.U32 R23, R25, R28, RZ ;  /* 0x0000001c19177219 */ /* 0x000fe400000006ff */
[----:B------:R-:W-:Y:S02]  /*2d70*/  SEL R28, R27, RZ, P3 ;  /* 0x000000ff1b1c7207 */ /* 0x000fe40001800000 */
[----:B------:R-:W-:Y:S02]  /*2d80*/  ISETP.NE.AND P1, PT, R23, RZ, P1 ;  /* 0x000000ff1700720c */ /* 0x000fe40000f25270 */
[----:B------:R-:W-:Y:S02]  /*2d90*/  SHF.R.U32.HI R28, RZ, R28, R25 ;  /* 0x0000001cff1c7219 */ /* 0x000fe40000011619 */
[----:B------:R-:W-:Y:S02]  /*2da0*/  PLOP3.LUT P0, PT, P0, P1, PT, 0xf8, 0x8f ;  /* 0x00000000008f781c */ /* 0x000fe40000703f70 */
[----:B------:R-:W-:-:S02]  /*2db0*/  SHF.R.U32.HI R25, RZ, 0x1, R28 ;  /* 0x00000001ff197819 */ /* 0x000fc4000001161c */
[----:B------:R-:W-:-:S04]  /*2dc0*/  SEL R30, RZ, 0x1, !P0 ;  /* 0x00000001ff1e7807 */ /* 0x000fc80004000000 */
[----:B------:R-:W-:-:S04]  /*2dd0*/  LOP3.LUT R23, R30, 0x1, R25, 0xf8, !PT ;  /* 0x000000011e177812 */ /* 0x000fc800078ef819 */
[----:B------:R-:W-:-:S04]  /*2de0*/  LOP3.LUT R28, R23, R28, RZ, 0xc0, !PT ;  /* 0x0000001c171c7212 */ /* 0x000fc800078ec0ff */
[----:B------:R-:W-:-:S04]  /*2df0*/  IADD3 R25, PT, PT, R25, R28, RZ ;  /* 0x0000001c19197210 */ /* 0x000fc80007ffe0ff */
[----:B------:R-:W-:Y:S01]  /*2e00*/  LOP3.LUT R0, R25, R0, RZ, 0xfc, !PT ;  /* 0x0000000019007212 */ /* 0x000fe200078efcff */
[----:B------:R-:W-:Y:S06]  /*2e10*/  BRA `(.L_x_86) ;  /* 0x0000000000107947 */ /* 0x000fec0003800000 */
.L_x_85:
[----:B------:R-:W-:-:S04]  /*2e20*/  LOP3.LUT R0, R0, 0x80000000, RZ, 0xc0, !PT ;  /* 0x8000000000007812 */ /* 0x000fc800078ec0ff */
[----:B------:R-:W-:Y:S01]  /*2e30*/  LOP3.LUT R0, R0, 0x7f800000, RZ, 0xfc, !PT ;  /* 0x7f80000000007812 */ /* 0x000fe200078efcff */
[----:B------:R-:W-:Y:S06]  /*2e40*/  BRA `(.L_x_86) ;  /* 0x0000000000047947 */ /* 0x000fec0003800000 */
.L_x_84:
[----:B------:R-:W-:-:S07]  /*2e50*/  IMAD R0, R25, 0x800000, R0 ;  /* 0x0080000019007824 */ /* 0x000fce00078e0200 */
.L_x_86:
[----:B------:R-:W-:Y:S05]  /*2e60*/  BSYNC.RECONVERGENT B1 ;  /* 0x0000000000017941 */ /* 0x000fea0003800200 */
.L_x_83:
[----:B------:R-:W-:Y:S05]  /*2e70*/  BRA `(.L_x_87) ;  /* 0x0000000000207947 */ /* 0x000fea0003800000 */
.L_x_82:
[----:B------:R-:W-:-:S04]  /*2e80*/  LOP3.LUT R0, R29, 0x80000000, R0, 0x48, !PT ;  /* 0x800000001d007812 */ /* 0x000fc800078e4800 */
[----:B------:R-:W-:Y:S01]  /*2e90*/  LOP3.LUT R0, R0, 0x7f800000, RZ, 0xfc, !PT ;  /* 0x7f80000000007812 */ /* 0x000fe200078efcff */
[----:B------:R-:W-:Y:S06]  /*2ea0*/  BRA `(.L_x_87) ;  /* 0x0000000000147947 */ /* 0x000fec0003800000 */
.L_x_81:
[----:B------:R-:W-:Y:S01]  /*2eb0*/  LOP3.LUT R0, R29, 0x80000000, R0, 0x48, !PT ;  /* 0x800000001d007812 */ /* 0x000fe200078e4800 */
[----:B------:R-:W-:Y:S06]  /*2ec0*/  BRA `(.L_x_87) ;  /* 0x00000000000c7947 */ /* 0x000fec0003800000 */
.L_x_80:
[----:B------:R-:W0:Y:S01]  /*2ed0*/  MUFU.RSQ R0, -QNAN ;  /* 0xffc0000000007908 */ /* 0x000e220000001400 */
[----:B------:R-:W-:Y:S05]  /*2ee0*/  BRA `(.L_x_87) ;  /* 0x0000000000047947 */ /* 0x000fea0003800000 */
.L_x_79:
[----:B------:R-:W-:-:S07]  /*2ef0*/  FADD.FTZ R0, R0, R3 ;  /* 0x0000000300007221 */ /* 0x000fce0000010000 */
.L_x_87:
[----:B------:R-:W-:Y:S05]  /*2f00*/  BSYNC.RECONVERGENT B0 ;  /* 0x0000000000007941 */ /* 0x000fea0003800200 */
.L_x_77:
[----:B------:R-:W-:-:S04]  /*2f10*/  HFMA2 R25, -RZ, RZ, 0, 0 ;  /* 0x00000000ff197431 */ /* 0x000fc800000001ff */
[----:B0-----:R-:W-:Y:S05]  /*2f20*/  RET.REL.NODEC R24 `(compute_spike_times_kernel) ;  /* 0xffffffd018347950 */ /* 0x001fea0003c3ffff */
.L_x_88:
[----:B------:R-:W-:-:S00]  /*2f30*/  BRA `(.L_x_88) ;  /* 0xfffffffc00fc7947 */ /* 0x000fc0000383ffff */
[----:B------:R-:W-:-:S00]  /*2f40*/  NOP ;  /* 0x0000000000007918 */ /* 0x000fc00000000000 */
        /* <DEDUP_REMOVED lines=11> */
.L_x_89:


//--------------------- .nv.shared.reserved.0     --------------------------
	.section	.nv.shared.reserved.0,"aw",@nobits
	.weak		__nv_reservedSMEM_offset_0_alias
	.size		__nv_reservedSMEM_offset_0_alias, 0, 64
	.other		__nv_reservedSMEM_offset_0_alias,@"STO_CUDA_RESERVED_SHARED STV_DEFAULT"
__nv_reservedSMEM_offset_0_alias:
	.zero		0
	.zero		64


//--------------------- .nv.constant0.compute_spike_times_kernel --------------------------
	.section	.nv.constant0.compute_spike_times_kernel,"a",@progbits
	.sectionflags	@""
	.align	4
.nv.constant0.compute_spike_times_kernel:
	.zero		1040


//--------------------- SYMBOLS --------------------------

	.type		.nv.reservedSmem.offset0,@object
	.size		.nv.reservedSmem.offset0,0x4
